// auto-generated by cutlass_sweep.gemm — config: {"arch": "sm_90", "cluster_m": 1, "cluster_n": 1, "dtype": "fp16", "dtype_b": "fp16", "layout": "nt", "stages": 0, "tile_k": 256, "tile_m": 192, "tile_n": 8}
#include "cutlass/cutlass.h"
#include "cutlass/gemm/collective/collective_builder.hpp"
#include "cutlass/gemm/device/gemm_universal_adapter.h"
#include "cutlass/gemm/kernel/gemm_universal.hpp"
#include "cutlass/epilogue/collective/collective_builder.hpp"

using ElemA = cutlass::half_t;
using ElemB = cutlass::half_t;
using ElemCD = cutlass::half_t;
using Acc  = float;
using TileShape    = cute::Shape<cute::_192, cute::_8, cute::_256>;
using ClusterShape = cute::Shape<cute::_1, cute::_1, cute::_1>;

using CollectiveEpilogue = typename cutlass::epilogue::collective::CollectiveBuilder<
    cutlass::arch::Sm90, cutlass::arch::OpClassTensorOp,
    TileShape, ClusterShape,
    cutlass::epilogue::collective::EpilogueTileAuto,
    Acc, Acc,
    ElemCD, cutlass::layout::RowMajor, 128 / cutlass::sizeof_bits<ElemCD>::value,
    ElemCD, cutlass::layout::RowMajor, 128 / cutlass::sizeof_bits<ElemCD>::value,
    cutlass::epilogue::collective::EpilogueScheduleAuto
  >::CollectiveOp;

using CollectiveMainloop = typename cutlass::gemm::collective::CollectiveBuilder<
    cutlass::arch::Sm90, cutlass::arch::OpClassTensorOp,
    ElemA, cutlass::layout::RowMajor, 128 / cutlass::sizeof_bits<ElemA>::value,
    ElemB, cutlass::layout::ColumnMajor, 128 / cutlass::sizeof_bits<ElemB>::value,
    Acc,
    TileShape, ClusterShape,
    cutlass::gemm::collective::StageCountAutoCarveout<static_cast<int>(sizeof(typename CollectiveEpilogue::SharedStorage))>,
    cutlass::gemm::collective::KernelScheduleAuto
  >::CollectiveOp;

using GemmKernel = cutlass::gemm::kernel::GemmUniversal<
    cute::Shape<int,int,int,int>,
    CollectiveMainloop,
    CollectiveEpilogue
>;
using Gemm = cutlass::gemm::device::GemmUniversalAdapter<GemmKernel>;

// Force the device kernel symbol into the cubin without needing a host main.
auto* _anchor = &cutlass::device_kernel<GemmKernel>;


// ===== COMPILED SASS (sm_90a) =====

	.target	sm_90a

	.elftype	@"ET_EXEC"


//--------------------- .note.nv.tkinfo           --------------------------
	.section	.note.nv.tkinfo,"",@"SHT_NOTE"
	.sectionflags	@"SHF_NOTE_NV_TKINFO"
	.tkinfo
        /*0018*/ 	.word	0x00000002
        /*0030*/ 	.string	""
        /*0030*/ 	.string	"ptxas"
        /*0030*/ 	.string	"Cuda compilation tools, release 13.0, V13.0.88"
        /*0030*/ 	.string	"Build cuda_13.0.r13.0/compiler.36424714_0"
        /*0030*/ 	.string	"-arch sm_90a -m 64 "



//--------------------- .note.nv.cuinfo           --------------------------
	.section	.note.nv.cuinfo,"",@"SHT_NOTE"
	.sectionflags	@"SHF_NOTE_NV_CUINFO"
        /*0018*/ 	.short	0x0002
        /*001a*/ 	.short	0x005a
        /*001c*/ 	.short	0x0082
	.zero		2


//--------------------- .nv.info                  --------------------------
	.section	.nv.info,"",@"SHT_CUDA_INFO"
	.align	4


	//----- nvinfo : EIATTR_REGCOUNT
	.align		4
        /*0000*/ 	.byte	0x04, 0x2f
        /*0002*/ 	.short	(.L_15 - .L_14)
	.align		4
.L_14:
        /*0004*/ 	.word	index@(_ZN7cutlass13device_kernelINS_4gemm6kernel13GemmUniversalIN4cute5tupleIJiiiiEEENS1_10collective13CollectiveMmaINS1_34MainloopSm90TmaGmmaWarpSpecializedILi2ENS5_IJNS4_1CILi1EEESB_SB_EEENS1_35KernelTmaWarpSpecializedCooperativeEEENS5_IJNSA_ILi192EEENSA_ILi8EEENSA_ILi256EEEEEENS_6half_tENS5_IJlSB_lEEESJ_SK_NS4_8TiledMMAINS4_8MMA_AtomIJNS4_4SM904GMMA24MMA_64x8x16_F32F16F16_SSILNSO_5MajorE0ELSQ_0ELNSO_7ScaleInE1ELSR_1EEEEEENS4_6LayoutINS5_IJNSA_ILi2EEESB_SB_EEENS5_IJSB_NSA_ILi0EEESX_EEEEENS5_IJNS4_10UnderscoreES10_S10_EEEEENS4_13SM90_TMA_LOADENS4_14ComposedLayoutINS4_7SwizzleILi3ELi4ELi3EEENS4_18smem_ptr_flag_bitsILi16EEENSU_INS5_IJSG_NSA_ILi64EEEEEENS5_IJS19_SB_EEEEEEEvNS4_8identityES13_S1D_vS1E_EENS_8epilogue10collective6detail29Sm90TmaWarpSpecializedAdapterINS1H_15DefaultEpilogueISJ_SK_SK_NS1G_6thread17LinearCombinationISJ_Li1EffLNS1L_9ScaleType4KindE0ELNS_15FloatRoundStyleE2ESJ_EENS1_15EpilogueDefaultEEEEEvvEEEEvNT_6ParamsE)
        /*0008*/ 	.word	0x000000a8


	//----- nvinfo : EIATTR_FRAME_SIZE
	.align		4
.L_15:
        /*000c*/ 	.byte	0x04, 0x11
        /*000e*/ 	.short	(.L_17 - .L_16)
	.align		4
.L_16:
        /*0010*/ 	.word	index@(_ZN7cutlass13device_kernelINS_4gemm6kernel13GemmUniversalIN4cute5tupleIJiiiiEEENS1_10collective13CollectiveMmaINS1_34MainloopSm90TmaGmmaWarpSpecializedILi2ENS5_IJNS4_1CILi1EEESB_SB_EEENS1_35KernelTmaWarpSpecializedCooperativeEEENS5_IJNSA_ILi192EEENSA_ILi8EEENSA_ILi256EEEEEENS_6half_tENS5_IJlSB_lEEESJ_SK_NS4_8TiledMMAINS4_8MMA_AtomIJNS4_4SM904GMMA24MMA_64x8x16_F32F16F16_SSILNSO_5MajorE0ELSQ_0ELNSO_7ScaleInE1ELSR_1EEEEEENS4_6LayoutINS5_IJNSA_ILi2EEESB_SB_EEENS5_IJSB_NSA_ILi0EEESX_EEEEENS5_IJNS4_10UnderscoreES10_S10_EEEEENS4_13SM90_TMA_LOADENS4_14ComposedLayoutINS4_7SwizzleILi3ELi4ELi3EEENS4_18smem_ptr_flag_bitsILi16EEENSU_INS5_IJSG_NSA_ILi64EEEEEENS5_IJS19_SB_EEEEEEEvNS4_8identityES13_S1D_vS1E_EENS_8epilogue10collective6detail29Sm90TmaWarpSpecializedAdapterINS1H_15DefaultEpilogueISJ_SK_SK_NS1G_6thread17LinearCombinationISJ_Li1EffLNS1L_9ScaleType4KindE0ELNS_15FloatRoundStyleE2ESJ_EENS1_15EpilogueDefaultEEEEEvvEEEEvNT_6ParamsE)
        /*0014*/ 	.word	0x00000000


	//----- nvinfo : EIATTR_MIN_STACK_SIZE
	.align		4
.L_17:
        /*0018*/ 	.byte	0x04, 0x12
        /*001a*/ 	.short	(.L_19 - .L_18)
	.align		4
.L_18:
        /*001c*/ 	.word	index@(_ZN7cutlass13device_kernelINS_4gemm6kernel13GemmUniversalIN4cute5tupleIJiiiiEEENS1_10collective13CollectiveMmaINS1_34MainloopSm90TmaGmmaWarpSpecializedILi2ENS5_IJNS4_1CILi1EEESB_SB_EEENS1_35KernelTmaWarpSpecializedCooperativeEEENS5_IJNSA_ILi192EEENSA_ILi8EEENSA_ILi256EEEEEENS_6half_tENS5_IJlSB_lEEESJ_SK_NS4_8TiledMMAINS4_8MMA_AtomIJNS4_4SM904GMMA24MMA_64x8x16_F32F16F16_SSILNSO_5MajorE0ELSQ_0ELNSO_7ScaleInE1ELSR_1EEEEEENS4_6LayoutINS5_IJNSA_ILi2EEESB_SB_EEENS5_IJSB_NSA_ILi0EEESX_EEEEENS5_IJNS4_10UnderscoreES10_S10_EEEEENS4_13SM90_TMA_LOADENS4_14ComposedLayoutINS4_7SwizzleILi3ELi4ELi3EEENS4_18smem_ptr_flag_bitsILi16EEENSU_INS5_IJSG_NSA_ILi64EEEEEENS5_IJS19_SB_EEEEEEEvNS4_8identityES13_S1D_vS1E_EENS_8epilogue10collective6detail29Sm90TmaWarpSpecializedAdapterINS1H_15DefaultEpilogueISJ_SK_SK_NS1G_6thread17LinearCombinationISJ_Li1EffLNS1L_9ScaleType4KindE0ELNS_15FloatRoundStyleE2ESJ_EENS1_15EpilogueDefaultEEEEEvvEEEEvNT_6ParamsE)
        /*0020*/ 	.word	0x00000000
.L_19:


//--------------------- .nv.compat                --------------------------
	.section	.nv.compat,"",@"SHT_CUDA_COMPAT_INFO"
	.align	4
        /*0000*/ 	.byte	0x02, 0x09, 0x01, 0x00, 0x02, 0x02, 0x04, 0x00, 0x02, 0x05, 0x05, 0x00, 0x03, 0x07, 0x01, 0x01
        /*0010*/ 	.byte	0x02, 0x03, 0x01, 0x00, 0x02, 0x06, 0x01, 0x00, 0x04, 0x0b, 0x08, 0x00, 0x00, 0x00, 0x00, 0x00
        /*0020*/ 	.byte	0x00, 0x00, 0x00, 0x00


//--------------------- .nv.info._ZN7cutlass13device_kernelINS_4gemm6kernel13GemmUniversalIN4cute5tupleIJiiiiEEENS1_10collective13CollectiveMmaINS1_34MainloopSm90TmaGmmaWarpSpecializedILi2ENS5_IJNS4_1CILi1EEESB_SB_EEENS1_35KernelTmaWarpSpecializedCooperativeEEENS5_IJNSA_ILi192EEENSA_ILi8EEENSA_ILi256EEEEEENS_6half_tENS5_IJlSB_lEEESJ_SK_NS4_8TiledMMAINS4_8MMA_AtomIJNS4_4SM904GMMA24MMA_64x8x16_F32F16F16_SSILNSO_5MajorE0ELSQ_0ELNSO_7ScaleInE1ELSR_1EEEEEENS4_6LayoutINS5_IJNSA_ILi2EEESB_SB_EEENS5_IJSB_NSA_ILi0EEESX_EEEEENS5_IJNS4_10UnderscoreES10_S10_EEEEENS4_13SM90_TMA_LOADENS4_14ComposedLayoutINS4_7SwizzleILi3ELi4ELi3EEENS4_18smem_ptr_flag_bitsILi16EEENSU_INS5_IJSG_NSA_ILi64EEEEEENS5_IJS19_SB_EEEEEEEvNS4_8identityES13_S1D_vS1E_EENS_8epilogue10collective6detail29Sm90TmaWarpSpecializedAdapterINS1H_15DefaultEpilogueISJ_SK_SK_NS1G_6thread17LinearCombinationISJ_Li1EffLNS1L_9ScaleType4KindE0ELNS_15FloatRoundStyleE2ESJ_EENS1_15EpilogueDefaultEEEEEvvEEEEvNT_6ParamsE --------------------------
	.section	.nv.info._ZN7cutlass13device_kernelINS_4gemm6kernel13GemmUniversalIN4cute5tupleIJiiiiEEENS1_10collective13CollectiveMmaINS1_34MainloopSm90TmaGmmaWarpSpecializedILi2ENS5_IJNS4_1CILi1EEESB_SB_EEENS1_35KernelTmaWarpSpecializedCooperativeEEENS5_IJNSA_ILi192EEENSA_ILi8EEENSA_ILi256EEEEEENS_6half_tENS5_IJlSB_lEEESJ_SK_NS4_8TiledMMAINS4_8MMA_AtomIJNS4_4SM904GMMA24MMA_64x8x16_F32F16F16_SSILNSO_5MajorE0ELSQ_0ELNSO_7ScaleInE1ELSR_1EEEEEENS4_6LayoutINS5_IJNSA_ILi2EEESB_SB_EEENS5_IJSB_NSA_ILi0EEESX_EEEEENS5_IJNS4_10UnderscoreES10_S10_EEEEENS4_13SM90_TMA_LOADENS4_14ComposedLayoutINS4_7SwizzleILi3ELi4ELi3EEENS4_18smem_ptr_flag_bitsILi16EEENSU_INS5_IJSG_NSA_ILi64EEEEEENS5_IJS19_SB_EEEEEEEvNS4_8identityES13_S1D_vS1E_EENS_8epilogue10collective6detail29Sm90TmaWarpSpecializedAdapterINS1H_15DefaultEpilogueISJ_SK_SK_NS1G_6thread17LinearCombinationISJ_Li1EffLNS1L_9ScaleType4KindE0ELNS_15FloatRoundStyleE2ESJ_EENS1_15EpilogueDefaultEEEEEvvEEEEvNT_6ParamsE,"",@"SHT_CUDA_INFO"
	.sectionflags	@""
	.align	4


	//----- nvinfo : EIATTR_CUDA_API_VERSION
	.align		4
        /*0000*/ 	.byte	0x04, 0x37
        /*0002*/ 	.short	(.L_21 - .L_20)
.L_20:
        /*0004*/ 	.word	0x00000082


	//----- nvinfo : EIATTR_KPARAM_INFO
	.align		4
.L_21:
        /*0008*/ 	.byte	0x04, 0x17
        /*000a*/ 	.short	(.L_23 - .L_22)
.L_22:
        /*000c*/ 	.word	0x00000000
        /*0010*/ 	.short	0x0000
        /*0012*/ 	.short	0x0070
        /*0014*/ 	.byte	0x00, 0xf0, 0x01, 0x10


	//----- nvinfo : EIATTR_SPARSE_MMA_MASK
	.align		4
.L_23:
        /*0018*/ 	.byte	0x03, 0x50
        /*001a*/ 	.short	0x0000


	//----- nvinfo : EIATTR_MAXREG_COUNT
	.align		4
        /*001c*/ 	.byte	0x03, 0x1b
        /*001e*/ 	.short	0x00a8


	//----- nvinfo : EIATTR_NUM_BARRIERS
	.align		4
        /*0020*/ 	.byte	0x02, 0x4c
        /*0022*/ 	.byte	0x01
	.zero		1


	//----- nvinfo : EIATTR_EXTERNS
	.align		4
        /*0024*/ 	.byte	0x04, 0x0f
        /*0026*/ 	.short	(.L_25 - .L_24)


	//   ....[0]....
	.align		4
.L_24:
        /*0028*/ 	.word	index@(__assertfail)


	//----- nvinfo : EIATTR_MERCURY_ISA_VERSION
	.align		4
.L_25:
        /*002c*/ 	.byte	0x03, 0x5f
        /*002e*/ 	.short	0x0101


	//----- nvinfo : EIATTR_INT_WARP_WIDE_INSTR_OFFSETS
	.align		4
        /*0030*/ 	.byte	0x04, 0x31
        /*0032*/ 	.short	(.L_27 - .L_26)


	//   ....[0]....
.L_26:
        /*0034*/ 	.word	0x000003b0


	//   ....[1]....
        /*0038*/ 	.word	0x000003c0


	//   ....[2]....
        /*003c*/ 	.word	0x00000480


	//----- nvinfo : EIATTR_COOP_GROUP_MASK_REGIDS
	.align		4
.L_27:
        /*0040*/ 	.byte	0x04, 0x29
        /*0042*/ 	.short	(.L_29 - .L_28)


	//   ....[0]....
.L_28:
        /*0044*/ 	.word	0xffffffff


	//   ....[1]....
        /*0048*/ 	.word	0xffffffff


	//   ....[2]....
        /*004c*/ 	.word	0xffffffff


	//   ....[3]....
        /*0050*/ 	.word	0xffffffff


	//   ....[4]....
        /*0054*/ 	.word	0xffffffff


	//----- nvinfo : EIATTR_COOP_GROUP_INSTR_OFFSETS
	.align		4
.L_29:
        /*0058*/ 	.byte	0x04, 0x28
        /*005a*/ 	.short	(.L_31 - .L_30)


	//   ....[0]....
.L_30:
        /*005c*/ 	.word	0x00000060


	//   ....[1]....
        /*0060*/ 	.word	0x00000070


	//   ....[2]....
        /*0064*/ 	.word	0x00000130


	//   ....[3]....
        /*0068*/ 	.word	0x00000280


	//   ....[4]....
        /*006c*/ 	.word	0x00001090


	//----- nvinfo : EIATTR_REG_RECONFIG
	.align		4
.L_31:
        /*0070*/ 	.byte	0x01, 0x54
	.zero		2


	//----- nvinfo : EIATTR_SYSCALL_OFFSETS
	.align		4
        /*0074*/ 	.byte	0x04, 0x46
        /*0076*/ 	.short	(.L_33 - .L_32)


	//   ....[0]....
.L_32:
        /*0078*/ 	.word	0x00001260


	//----- nvinfo : EIATTR_MBARRIER_INSTR_OFFSETS
	.align		4
.L_33:
        /*007c*/ 	.byte	0x04, 0x39
        /*007e*/ 	.short	(.L_35 - .L_34)


	//   ....[0]....
.L_34:
        /*0080*/ 	.word	0x00000230
        /*0084*/ 	.word	0x000000ff
        /*0088*/ 	.word	0x00000000
        /*008c*/ 	.short	0x0100
        /*008e*/ 	.byte	0x08
	.zero		1


	//   ....[1]....
        /*0090*/ 	.word	0x00000240
        /*0094*/ 	.word	0x000000ff
        /*0098*/ 	.word	0x00000010
        /*009c*/ 	.short	0x0100
        /*009e*/ 	.byte	0x08
	.zero		1


	//   ....[2]....
        /*00a0*/ 	.word	0x00000250
        /*00a4*/ 	.word	0x000000ff
        /*00a8*/ 	.word	0x00000008
        /*00ac*/ 	.short	0x0100
        /*00ae*/ 	.byte	0x08
	.zero		1


	//   ....[3]....
        /*00b0*/ 	.word	0x00000260
        /*00b4*/ 	.word	0x000000ff
        /*00b8*/ 	.word	0x00000018
        /*00bc*/ 	.short	0x0100
        /*00be*/ 	.byte	0x08
	.zero		1


	//   ....[4]....
        /*00c0*/ 	.word	0x00000500
        /*00c4*/ 	.word	0x000000ff
        /*00c8*/ 	.word	0x00000030
        /*00cc*/ 	.short	0x0100
        /*00ce*/ 	.byte	0x08
	.zero		1


	//   ....[5]....
        /*00d0*/ 	.word	0x00000580
        /*00d4*/ 	.word	0x000000ff
        /*00d8*/ 	.word	0x00000038
        /*00dc*/ 	.short	0x0100
        /*00de*/ 	.byte	0x08
	.zero		1


	//   ....[6]....
        /*00e0*/ 	.word	0x000012e0
        /*00e4*/ 	.word	0x00000003
        /*00e8*/ 	.word	0x00000000
        /*00ec*/ 	.short	0x010a
        /*00ee*/ 	.byte	0x3f
	.zero		1


	//   ....[7]....
        /*00f0*/ 	.word	0x00001320
        /*00f4*/ 	.word	0x00000003
        /*00f8*/ 	.word	0x00000000
        /*00fc*/ 	.short	0x010a
        /*00fe*/ 	.byte	0x3f
	.zero		1


	//   ....[8]....
        /*0100*/ 	.word	0x00002200
        /*0104*/ 	.word	0x000000ff
        /*0108*/ 	.word	0x00000000
        /*010c*/ 	.short	0x010a
        /*010e*/ 	.byte	0x08
	.zero		1


	//   ....[9]....
        /*0110*/ 	.word	0x00002240
        /*0114*/ 	.word	0x000000ff
        /*0118*/ 	.word	0x00000000
        /*011c*/ 	.short	0x010a
        /*011e*/ 	.byte	0x08
	.zero		1


	//   ....[10]....
        /*0120*/ 	.word	0x00002fe0
        /*0124*/ 	.word	0x000000ff
        /*0128*/ 	.word	0x00000000
        /*012c*/ 	.short	0x0101
        /*012e*/ 	.byte	0x07
	.zero		1


	//   ....[11]....
        /*0130*/ 	.word	0x000031c0
        /*0134*/ 	.word	0x000000ff
        /*0138*/ 	.word	0x00000000
        /*013c*/ 	.short	0x0101
        /*013e*/ 	.byte	0x04
	.zero		1


	//   ....[12]....
        /*0140*/ 	.word	0x00005170
        /*0144*/ 	.word	0x0000000c
        /*0148*/ 	.word	0x00000010
        /*014c*/ 	.short	0x010a
        /*014e*/ 	.byte	0x3f
	.zero		1


	//   ....[13]....
        /*0150*/ 	.word	0x00005750
        /*0154*/ 	.word	0x00000003
        /*0158*/ 	.word	0x00000038
        /*015c*/ 	.short	0x0101
        /*015e*/ 	.byte	0x3f
	.zero		1


	//   ....[14]....
        /*0160*/ 	.word	0x00005e70
        /*0164*/ 	.word	0x00000007
        /*0168*/ 	.word	0x00000000
        /*016c*/ 	.short	0x010a
        /*016e*/ 	.byte	0x3f
	.zero		1


	//   ....[15]....
        /*0170*/ 	.word	0x00005ef0
        /*0174*/ 	.word	0x00000003
        /*0178*/ 	.word	0x00000000
        /*017c*/ 	.short	0x010a
        /*017e*/ 	.byte	0x3f
	.zero		1


	//   ....[16]....
        /*0180*/ 	.word	0x00005f50
        /*0184*/ 	.word	0x00000003
        /*0188*/ 	.word	0x00000000
        /*018c*/ 	.short	0x010a
        /*018e*/ 	.byte	0x3f
	.zero		1


	//   ....[17]....
        /*0190*/ 	.word	0x00005fb0
        /*0194*/ 	.word	0x00000003
        /*0198*/ 	.word	0x00000000
        /*019c*/ 	.short	0x010a
        /*019e*/ 	.byte	0x3f
	.zero		1


	//   ....[18]....
        /*01a0*/ 	.word	0x00006080
        /*01a4*/ 	.word	0x0000000c
        /*01a8*/ 	.word	0x00000010
        /*01ac*/ 	.short	0x010a
        /*01ae*/ 	.byte	0x3f
	.zero		1


	//   ....[19]....
        /*01b0*/ 	.word	0x00006150
        /*01b4*/ 	.word	0x00000007
        /*01b8*/ 	.word	0x00000000
        /*01bc*/ 	.short	0x010a
        /*01be*/ 	.byte	0x3f
	.zero		1


	//----- nvinfo : EIATTR_NUM_MBARRIERS
	.align		4
.L_35:
        /*01c0*/ 	.byte	0x03, 0x38
        /*01c2*/ 	.short	0x0006


	//----- nvinfo : EIATTR_EXIT_INSTR_OFFSETS
	.align		4
        /*01c4*/ 	.byte	0x04, 0x1c
        /*01c6*/ 	.short	(.L_37 - .L_36)


	//   ....[0]....
.L_36:
        /*01c8*/ 	.word	0x00000620


	//   ....[1]....
        /*01cc*/ 	.word	0x00000ef0


	//   ....[2]....
        /*01d0*/ 	.word	0x00004850


	//   ....[3]....
        /*01d4*/ 	.word	0x00004e80


	//   ....[4]....
        /*01d8*/ 	.word	0x00005f40


	//----- nvinfo : EIATTR_MAX_THREADS
	.align		4
.L_37:
        /*01dc*/ 	.byte	0x04, 0x05
        /*01de*/ 	.short	(.L_39 - .L_38)
.L_38:
        /*01e0*/ 	.word	0x00000180
        /*01e4*/ 	.word	0x00000001
        /*01e8*/ 	.word	0x00000001


	//----- nvinfo : EIATTR_CRS_STACK_SIZE
	.align		4
.L_39:
        /*01ec*/ 	.byte	0x04, 0x1e
        /*01ee*/ 	.short	(.L_41 - .L_40)
.L_40:
        /*01f0*/ 	.word	0x00000000


	//----- nvinfo : EIATTR_CBANK_PARAM_SIZE
	.align		4
.L_41:
        /*01f4*/ 	.byte	0x03, 0x19
        /*01f6*/ 	.short	0x0470


	//----- nvinfo : EIATTR_PARAM_CBANK
	.align		4
        /*01f8*/ 	.byte	0x04, 0x0a
        /*01fa*/ 	.short	(.L_43 - .L_42)
	.align		4
.L_42:
        /*01fc*/ 	.word	index@(.nv.constant0._ZN7cutlass13device_kernelINS_4gemm6kernel13GemmUniversalIN4cute5tupleIJiiiiEEENS1_10collective13CollectiveMmaINS1_34MainloopSm90TmaGmmaWarpSpecializedILi2ENS5_IJNS4_1CILi1EEESB_SB_EEENS1_35KernelTmaWarpSpecializedCooperativeEEENS5_IJNSA_ILi192EEENSA_ILi8EEENSA_ILi256EEEEEENS_6half_tENS5_IJlSB_lEEESJ_SK_NS4_8TiledMMAINS4_8MMA_AtomIJNS4_4SM904GMMA24MMA_64x8x16_F32F16F16_SSILNSO_5MajorE0ELSQ_0ELNSO_7ScaleInE1ELSR_1EEEEEENS4_6LayoutINS5_IJNSA_ILi2EEESB_SB_EEENS5_IJSB_NSA_ILi0EEESX_EEEEENS5_IJNS4_10UnderscoreES10_S10_EEEEENS4_13SM90_TMA_LOADENS4_14ComposedLayoutINS4_7SwizzleILi3ELi4ELi3EEENS4_18smem_ptr_flag_bitsILi16EEENSU_INS5_IJSG_NSA_ILi64EEEEEENS5_IJS19_SB_EEEEEEEvNS4_8identityES13_S1D_vS1E_EENS_8epilogue10collective6detail29Sm90TmaWarpSpecializedAdapterINS1H_15DefaultEpilogueISJ_SK_SK_NS1G_6thread17LinearCombinationISJ_Li1EffLNS1L_9ScaleType4KindE0ELNS_15FloatRoundStyleE2ESJ_EENS1_15EpilogueDefaultEEEEEvvEEEEvNT_6ParamsE)
        /*0200*/ 	.short	0x0210
        /*0202*/ 	.short	0x0470


	//----- nvinfo : EIATTR_SW_WAR
	.align		4
.L_43:
        /*0204*/ 	.byte	0x04, 0x36
        /*0206*/ 	.short	(.L_45 - .L_44)
.L_44:
        /*0208*/ 	.word	0x00000008
.L_45:


//--------------------- .nv.callgraph             --------------------------
	.section	.nv.callgraph,"",@"SHT_CUDA_CALLGRAPH"
	.align	4
	.sectionentsize	8
	.align		4
        /*0000*/ 	.word	0x00000000
	.align		4
        /*0004*/ 	.word	0xffffffff
	.align		4
        /*0008*/ 	.word	index@(_ZN7cutlass13device_kernelINS_4gemm6kernel13GemmUniversalIN4cute5tupleIJiiiiEEENS1_10collective13CollectiveMmaINS1_34MainloopSm90TmaGmmaWarpSpecializedILi2ENS5_IJNS4_1CILi1EEESB_SB_EEENS1_35KernelTmaWarpSpecializedCooperativeEEENS5_IJNSA_ILi192EEENSA_ILi8EEENSA_ILi256EEEEEENS_6half_tENS5_IJlSB_lEEESJ_SK_NS4_8TiledMMAINS4_8MMA_AtomIJNS4_4SM904GMMA24MMA_64x8x16_F32F16F16_SSILNSO_5MajorE0ELSQ_0ELNSO_7ScaleInE1ELSR_1EEEEEENS4_6LayoutINS5_IJNSA_ILi2EEESB_SB_EEENS5_IJSB_NSA_ILi0EEESX_EEEEENS5_IJNS4_10UnderscoreES10_S10_EEEEENS4_13SM90_TMA_LOADENS4_14ComposedLayoutINS4_7SwizzleILi3ELi4ELi3EEENS4_18smem_ptr_flag_bitsILi16EEENSU_INS5_IJSG_NSA_ILi64EEEEEENS5_IJS19_SB_EEEEEEEvNS4_8identityES13_S1D_vS1E_EENS_8epilogue10collective6detail29Sm90TmaWarpSpecializedAdapterINS1H_15DefaultEpilogueISJ_SK_SK_NS1G_6thread17LinearCombinationISJ_Li1EffLNS1L_9ScaleType4KindE0ELNS_15FloatRoundStyleE2ESJ_EENS1_15EpilogueDefaultEEEEEvvEEEEvNT_6ParamsE)
	.align		4
        /*000c*/ 	.word	index@(__assertfail)
	.align		4
        /*0010*/ 	.word	0x00000000
	.align		4
        /*0014*/ 	.word	0xfffffffe
	.align		4
        /*0018*/ 	.word	0x00000000
	.align		4
        /*001c*/ 	.word	0xfffffffd
	.align		4
        /*0020*/ 	.word	0x00000000
	.align		4
        /*0024*/ 	.word	0xfffffffc


//--------------------- .nv.constant4             --------------------------
	.section	.nv.constant4,"a",@progbits
	.align	8
	.align		8
.nv.constant4:
        /*0000*/ 	.dword	__assertfail
	.align		8
        /*0008*/ 	.dword	__unnamed_1
	.align		8
        /*0010*/ 	.dword	_ZN39_INTERNAL_03e2d6ab_4_k_cu_35bf0e5c_44234cuda3std3__45__cpo5beginE
	.align		8
        /*0018*/ 	.dword	_ZN39_INTERNAL_03e2d6ab_4_k_cu_35bf0e5c_44234cuda3std3__45__cpo3endE
	.align		8
        /*0020*/ 	.dword	_ZN39_INTERNAL_03e2d6ab_4_k_cu_35bf0e5c_44234cuda3std3__45__cpo6cbeginE
	.align		8
        /*0028*/ 	.dword	_ZN39_INTERNAL_03e2d6ab_4_k_cu_35bf0e5c_44234cuda3std3__45__cpo4cendE
	.align		8
        /*0030*/ 	.dword	_ZN39_INTERNAL_03e2d6ab_4_k_cu_35bf0e5c_44234cuda3std3__441_GLOBAL__N__03e2d6ab_4_k_cu_35bf0e5c_44236ignoreE
	.align		8
        /*0038*/ 	.dword	_ZN39_INTERNAL_03e2d6ab_4_k_cu_35bf0e5c_44234cuda3std3__419piecewise_constructE
	.align		8
        /*0040*/ 	.dword	_ZN39_INTERNAL_03e2d6ab_4_k_cu_35bf0e5c_44234cuda3std3__48in_placeE
	.align		8
        /*0048*/ 	.dword	_ZN39_INTERNAL_03e2d6ab_4_k_cu_35bf0e5c_44234cuda3std6ranges3__45__cpo4swapE
	.align		8
        /*0050*/ 	.dword	_ZN39_INTERNAL_03e2d6ab_4_k_cu_35bf0e5c_44234cuda3std6ranges3__45__cpo9iter_moveE
	.align		8
        /*0058*/ 	.dword	_ZN39_INTERNAL_03e2d6ab_4_k_cu_35bf0e5c_44234cute7productE
	.align		8
        /*0060*/ 	.dword	_ZN39_INTERNAL_03e2d6ab_4_k_cu_35bf0e5c_44234cute1_E
	.align		8
        /*0068*/ 	.dword	$str$22
	.align		8
        /*0070*/ 	.dword	$str$23


//--------------------- .text._ZN7cutlass13device_kernelINS_4gemm6kernel13GemmUniversalIN4cute5tupleIJiiiiEEENS1_10collective13CollectiveMmaINS1_34MainloopSm90TmaGmmaWarpSpecializedILi2ENS5_IJNS4_1CILi1EEESB_SB_EEENS1_35KernelTmaWarpSpecializedCooperativeEEENS5_IJNSA_ILi192EEENSA_ILi8EEENSA_ILi256EEEEEENS_6half_tENS5_IJlSB_lEEESJ_SK_NS4_8TiledMMAINS4_8MMA_AtomIJNS4_4SM904GMMA24MMA_64x8x16_F32F16F16_SSILNSO_5MajorE0ELSQ_0ELNSO_7ScaleInE1ELSR_1EEEEEENS4_6LayoutINS5_IJNSA_ILi2EEESB_SB_EEENS5_IJSB_NSA_ILi0EEESX_EEEEENS5_IJNS4_10UnderscoreES10_S10_EEEEENS4_13SM90_TMA_LOADENS4_14ComposedLayoutINS4_7SwizzleILi3ELi4ELi3EEENS4_18smem_ptr_flag_bitsILi16EEENSU_INS5_IJSG_NSA_ILi64EEEEEENS5_IJS19_SB_EEEEEEEvNS4_8identityES13_S1D_vS1E_EENS_8epilogue10collective6detail29Sm90TmaWarpSpecializedAdapterINS1H_15DefaultEpilogueISJ_SK_SK_NS1G_6thread17LinearCombinationISJ_Li1EffLNS1L_9ScaleType4KindE0ELNS_15FloatRoundStyleE2ESJ_EENS1_15EpilogueDefaultEEEEEvvEEEEvNT_6ParamsE --------------------------
	.section	.text._ZN7cutlass13device_kernelINS_4gemm6kernel13GemmUniversalIN4cute5tupleIJiiiiEEENS1_10collective13CollectiveMmaINS1_34MainloopSm90TmaGmmaWarpSpecializedILi2ENS5_IJNS4_1CILi1EEESB_SB_EEENS1_35KernelTmaWarpSpecializedCooperativeEEENS5_IJNSA_ILi192EEENSA_ILi8EEENSA_ILi256EEEEEENS_6half_tENS5_IJlSB_lEEESJ_SK_NS4_8TiledMMAINS4_8MMA_AtomIJNS4_4SM904GMMA24MMA_64x8x16_F32F16F16_SSILNSO_5MajorE0ELSQ_0ELNSO_7ScaleInE1ELSR_1EEEEEENS4_6LayoutINS5_IJNSA_ILi2EEESB_SB_EEENS5_IJSB_NSA_ILi0EEESX_EEEEENS5_IJNS4_10UnderscoreES10_S10_EEEEENS4_13SM90_TMA_LOADENS4_14ComposedLayoutINS4_7SwizzleILi3ELi4ELi3EEENS4_18smem_ptr_flag_bitsILi16EEENSU_INS5_IJSG_NSA_ILi64EEEEEENS5_IJS19_SB_EEEEEEEvNS4_8identityES13_S1D_vS1E_EENS_8epilogue10collective6detail29Sm90TmaWarpSpecializedAdapterINS1H_15DefaultEpilogueISJ_SK_SK_NS1G_6thread17LinearCombinationISJ_Li1EffLNS1L_9ScaleType4KindE0ELNS_15FloatRoundStyleE2ESJ_EENS1_15EpilogueDefaultEEEEEvvEEEEvNT_6ParamsE,"ax",@progbits
	.align	128
.text._ZN7cutlass13device_kernelINS_4gemm6kernel13GemmUniversalIN4cute5tupleIJiiiiEEENS1_10collective13CollectiveMmaINS1_34MainloopSm90TmaGmmaWarpSpecializedILi2ENS5_IJNS4_1CILi1EEESB_SB_EEENS1_35KernelTmaWarpSpecializedCooperativeEEENS5_IJNSA_ILi192EEENSA_ILi8EEENSA_ILi256EEEEEENS_6half_tENS5_IJlSB_lEEESJ_SK_NS4_8TiledMMAINS4_8MMA_AtomIJNS4_4SM904GMMA24MMA_64x8x16_F32F16F16_SSILNSO_5MajorE0ELSQ_0ELNSO_7ScaleInE1ELSR_1EEEEEENS4_6LayoutINS5_IJNSA_ILi2EEESB_SB_EEENS5_IJSB_NSA_ILi0EEESX_EEEEENS5_IJNS4_10UnderscoreES10_S10_EEEEENS4_13SM90_TMA_LOADENS4_14ComposedLayoutINS4_7SwizzleILi3ELi4ELi3EEENS4_18smem_ptr_flag_bitsILi16EEENSU_INS5_IJSG_NSA_ILi64EEEEEENS5_IJS19_SB_EEEEEEEvNS4_8identityES13_S1D_vS1E_EENS_8epilogue10collective6detail29Sm90TmaWarpSpecializedAdapterINS1H_15DefaultEpilogueISJ_SK_SK_NS1G_6thread17LinearCombinationISJ_Li1EffLNS1L_9ScaleType4KindE0ELNS_15FloatRoundStyleE2ESJ_EENS1_15EpilogueDefaultEEEEEvvEEEEvNT_6ParamsE:
        .type           _ZN7cutlass13device_kernelINS_4gemm6kernel13GemmUniversalIN4cute5tupleIJiiiiEEENS1_10collective13CollectiveMmaINS1_34MainloopSm90TmaGmmaWarpSpecializedILi2ENS5_IJNS4_1CILi1EEESB_SB_EEENS1_35KernelTmaWarpSpecializedCooperativeEEENS5_IJNSA_ILi192EEENSA_ILi8EEENSA_ILi256EEEEEENS_6half_tENS5_IJlSB_lEEESJ_SK_NS4_8TiledMMAINS4_8MMA_AtomIJNS4_4SM904GMMA24MMA_64x8x16_F32F16F16_SSILNSO_5MajorE0ELSQ_0ELNSO_7ScaleInE1ELSR_1EEEEEENS4_6LayoutINS5_IJNSA_ILi2EEESB_SB_EEENS5_IJSB_NSA_ILi0EEESX_EEEEENS5_IJNS4_10UnderscoreES10_S10_EEEEENS4_13SM90_TMA_LOADENS4_14ComposedLayoutINS4_7SwizzleILi3ELi4ELi3EEENS4_18smem_ptr_flag_bitsILi16EEENSU_INS5_IJSG_NSA_ILi64EEEEEENS5_IJS19_SB_EEEEEEEvNS4_8identityES13_S1D_vS1E_EENS_8epilogue10collective6detail29Sm90TmaWarpSpecializedAdapterINS1H_15DefaultEpilogueISJ_SK_SK_NS1G_6thread17LinearCombinationISJ_Li1EffLNS1L_9ScaleType4KindE0ELNS_15FloatRoundStyleE2ESJ_EENS1_15EpilogueDefaultEEEEEvvEEEEvNT_6ParamsE,@function
        .size           _ZN7cutlass13device_kernelINS_4gemm6kernel13GemmUniversalIN4cute5tupleIJiiiiEEENS1_10collective13CollectiveMmaINS1_34MainloopSm90TmaGmmaWarpSpecializedILi2ENS5_IJNS4_1CILi1EEESB_SB_EEENS1_35KernelTmaWarpSpecializedCooperativeEEENS5_IJNSA_ILi192EEENSA_ILi8EEENSA_ILi256EEEEEENS_6half_tENS5_IJlSB_lEEESJ_SK_NS4_8TiledMMAINS4_8MMA_AtomIJNS4_4SM904GMMA24MMA_64x8x16_F32F16F16_SSILNSO_5MajorE0ELSQ_0ELNSO_7ScaleInE1ELSR_1EEEEEENS4_6LayoutINS5_IJNSA_ILi2EEESB_SB_EEENS5_IJSB_NSA_ILi0EEESX_EEEEENS5_IJNS4_10UnderscoreES10_S10_EEEEENS4_13SM90_TMA_LOADENS4_14ComposedLayoutINS4_7SwizzleILi3ELi4ELi3EEENS4_18smem_ptr_flag_bitsILi16EEENSU_INS5_IJSG_NSA_ILi64EEEEEENS5_IJS19_SB_EEEEEEEvNS4_8identityES13_S1D_vS1E_EENS_8epilogue10collective6detail29Sm90TmaWarpSpecializedAdapterINS1H_15DefaultEpilogueISJ_SK_SK_NS1G_6thread17LinearCombinationISJ_Li1EffLNS1L_9ScaleType4KindE0ELNS_15FloatRoundStyleE2ESJ_EENS1_15EpilogueDefaultEEEEEvvEEEEvNT_6ParamsE,(.L_x_76 - _ZN7cutlass13device_kernelINS_4gemm6kernel13GemmUniversalIN4cute5tupleIJiiiiEEENS1_10collective13CollectiveMmaINS1_34MainloopSm90TmaGmmaWarpSpecializedILi2ENS5_IJNS4_1CILi1EEESB_SB_EEENS1_35KernelTmaWarpSpecializedCooperativeEEENS5_IJNSA_ILi192EEENSA_ILi8EEENSA_ILi256EEEEEENS_6half_tENS5_IJlSB_lEEESJ_SK_NS4_8TiledMMAINS4_8MMA_AtomIJNS4_4SM904GMMA24MMA_64x8x16_F32F16F16_SSILNSO_5MajorE0ELSQ_0ELNSO_7ScaleInE1ELSR_1EEEEEENS4_6LayoutINS5_IJNSA_ILi2EEESB_SB_EEENS5_IJSB_NSA_ILi0EEESX_EEEEENS5_IJNS4_10UnderscoreES10_S10_EEEEENS4_13SM90_TMA_LOADENS4_14ComposedLayoutINS4_7SwizzleILi3ELi4ELi3EEENS4_18smem_ptr_flag_bitsILi16EEENSU_INS5_IJSG_NSA_ILi64EEEEEENS5_IJS19_SB_EEEEEEEvNS4_8identityES13_S1D_vS1E_EENS_8epilogue10collective6detail29Sm90TmaWarpSpecializedAdapterINS1H_15DefaultEpilogueISJ_SK_SK_NS1G_6thread17LinearCombinationISJ_Li1EffLNS1L_9ScaleType4KindE0ELNS_15FloatRoundStyleE2ESJ_EENS1_15EpilogueDefaultEEEEEvvEEEEvNT_6ParamsE)
        .other          _ZN7cutlass13device_kernelINS_4gemm6kernel13GemmUniversalIN4cute5tupleIJiiiiEEENS1_10collective13CollectiveMmaINS1_34MainloopSm90TmaGmmaWarpSpecializedILi2ENS5_IJNS4_1CILi1EEESB_SB_EEENS1_35KernelTmaWarpSpecializedCooperativeEEENS5_IJNSA_ILi192EEENSA_ILi8EEENSA_ILi256EEEEEENS_6half_tENS5_IJlSB_lEEESJ_SK_NS4_8TiledMMAINS4_8MMA_AtomIJNS4_4SM904GMMA24MMA_64x8x16_F32F16F16_SSILNSO_5MajorE0ELSQ_0ELNSO_7ScaleInE1ELSR_1EEEEEENS4_6LayoutINS5_IJNSA_ILi2EEESB_SB_EEENS5_IJSB_NSA_ILi0EEESX_EEEEENS5_IJNS4_10UnderscoreES10_S10_EEEEENS4_13SM90_TMA_LOADENS4_14ComposedLayoutINS4_7SwizzleILi3ELi4ELi3EEENS4_18smem_ptr_flag_bitsILi16EEENSU_INS5_IJSG_NSA_ILi64EEEEEENS5_IJS19_SB_EEEEEEEvNS4_8identityES13_S1D_vS1E_EENS_8epilogue10collective6detail29Sm90TmaWarpSpecializedAdapterINS1H_15DefaultEpilogueISJ_SK_SK_NS1G_6thread17LinearCombinationISJ_Li1EffLNS1L_9ScaleType4KindE0ELNS_15FloatRoundStyleE2ESJ_EENS1_15EpilogueDefaultEEEEEvvEEEEvNT_6ParamsE,@"STO_CUDA_ENTRY STV_DEFAULT"
_ZN7cutlass13device_kernelINS_4gemm6kernel13GemmUniversalIN4cute5tupleIJiiiiEEENS1_10collective13CollectiveMmaINS1_34MainloopSm90TmaGmmaWarpSpecializedILi2ENS5_IJNS4_1CILi1EEESB_SB_EEENS1_35KernelTmaWarpSpecializedCooperativeEEENS5_IJNSA_ILi192EEENSA_ILi8EEENSA_ILi256EEEEEENS_6half_tENS5_IJlSB_lEEESJ_SK_NS4_8TiledMMAINS4_8MMA_AtomIJNS4_4SM904GMMA24MMA_64x8x16_F32F16F16_SSILNSO_5MajorE0ELSQ_0ELNSO_7ScaleInE1ELSR_1EEEEEENS4_6LayoutINS5_IJNSA_ILi2EEESB_SB_EEENS5_IJSB_NSA_ILi0EEESX_EEEEENS5_IJNS4_10UnderscoreES10_S10_EEEEENS4_13SM90_TMA_LOADENS4_14ComposedLayoutINS4_7SwizzleILi3ELi4ELi3EEENS4_18smem_ptr_flag_bitsILi16EEENSU_INS5_IJSG_NSA_ILi64EEEEEENS5_IJS19_SB_EEEEEEEvNS4_8identityES13_S1D_vS1E_EENS_8epilogue10collective6detail29Sm90TmaWarpSpecializedAdapterINS1H_15DefaultEpilogueISJ_SK_SK_NS1G_6thread17LinearCombinationISJ_Li1EffLNS1L_9ScaleType4KindE0ELNS_15FloatRoundStyleE2ESJ_EENS1_15EpilogueDefaultEEEEEvvEEEEvNT_6ParamsE:
[----:B------:R-:W0:Y:S01]  /*0000*/  LDC R1, c[0x0][0x28] ;  /* 0x00000a00ff017b82 */ /* 0x000e220000000800 */
[----:B------:R-:W1:Y:S01]  /*0010*/  S2R R22, SR_TID.X ;  /* 0x0000000000167919 */ /* 0x000e620000002100 */
[----:B------:R-:W-:Y:S01]  /*0020*/  ELECT P0, URZ, PT ;  /* 0x00000000003f782f */ /* 0x000fe20003800000 */
[----:B------:R-:W-:Y:S01]  /*0030*/  BSSY B0, `(.L_x_0) ;  /* 0x000000f000007945 */ /* 0x000fe20003800000 */
[--C-:B-1----:R-:W-:Y:S02]  /*0040*/  SHF.R.U32.HI R0, RZ, 0x5, R22.reuse ;  /* 0x00000005ff007819 */ /* 0x102fe40000011616 */
[----:B------:R-:W-:-:S03]  /*0050*/  SHF.R.U32.HI R12, RZ, 0x7, R22 ;  /* 0x00000007ff0c7819 */ /* 0x000fc60000011616 */
[----:B------:R-:W1:Y:S04]  /*0060*/  SHFL.IDX PT, R2, R0, RZ, 0x1f ;  /* 0x00001fff00027589 */ /* 0x000e6800000e0000 */
[----:B------:R2:W3:Y:S01]  /*0070*/  SHFL.IDX PT, R8, R12, RZ, 0x1f ;  /* 0x00001fff0c087589 */ /* 0x0004e200000e0000 */
[----:B-1----:R-:W-:-:S13]  /*0080*/  ISETP.NE.OR P0, PT, R2, RZ, !P0 ;  /* 0x000000ff0200720c */ /* 0x002fda0004705670 */
[----:B0-23--:R-:W-:Y:S05]  /*0090*/  @P0 BRA `(.L_x_1) ;  /* 0x0000000000200947 */ /* 0x00dfea0003800000 */
[----:B------:R-:W-:Y:S02]  /*00a0*/  ULDC.64 UR4, c[0x0][0x198] ;  /* 0x0000660000047ab9 */ /* 0x000fe40000000a00 */
[----:B------:R-:W-:Y:S02]  /*00b0*/  UIADD3 UR6, UP0, UR4, 0xf0, URZ ;  /* 0x000000f004067890 */ /* 0x000fe4000ff1e03f */
[----:B------:R-:W-:Y:S02]  /*00c0*/  UIADD3 UR4, UP1, UR4, 0x1f0, URZ ;  /* 0x000001f004047890 */ /* 0x000fe4000ff3e03f */
[----:B------:R-:W-:Y:S02]  /*00d0*/  UIADD3.X UR7, URZ, UR5, URZ, UP0, !UPT ;  /* 0x000000053f077290 */ /* 0x000fe400087fe43f */
[----:B------:R-:W-:-:S07]  /*00e0*/  UIADD3.X UR5, URZ, UR5, URZ, UP1, !UPT ;  /* 0x000000053f057290 */ /* 0x000fce0008ffe43f */
[----:B------:R0:W-:Y:S02]  /*00f0*/  UTMACCTL.PF [UR6] ;  /* 0x00000000060079b9 */ /* 0x0001e40008040000 */
[----:B------:R0:W-:Y:S02]  /*0100*/  UTMACCTL.PF [UR4] ;  /* 0x00000000040079b9 */ /* 0x0001e40008040000 */
[----:B0-----:R-:W-:Y:S01]  /*0110*/  NOP ;  /* 0x0000000000007918 */ /* 0x001fe20000000000 */
.L_x_1:
[----:B------:R-:W-:Y:S05]  /*0120*/  BSYNC B0 ;  /* 0x0000000000007941 */ /* 0x000fea0003800000 */
.L_x_0:
[----:B------:R-:W0:Y:S02]  /*0130*/  SHFL.IDX PT, R3, R0, RZ, 0x1f ;  /* 0x00001fff00037589 */ /* 0x000e2400000e0000 */
[----:B0-----:R-:W-:-:S13]  /*0140*/  ISETP.NE.AND P0, PT, R3, RZ, PT ;  /* 0x000000ff0300720c */ /* 0x001fda0003f05270 */
[----:B------:R-:W-:Y:S05]  /*0150*/  @P0 BRA `(.L_x_2) ;  /* 0x0000000000480947 */ /* 0x000fea0003800000 */
[----:B------:R-:W0:Y:S01]  /*0160*/  S2UR UR8, SR_CgaCtaId ;  /* 0x00000000000879c3 */ /* 0x000e220000008800 */
[----:B------:R-:W-:Y:S01]  /*0170*/  UMOV UR4, 0x400 ;  /* 0x0000040000047882 */ /* 0x000fe20000000000 */
[----:B------:R-:W-:Y:S01]  /*0180*/  UMOV UR5, 0x1 ;  /* 0x0000000100057882 */ /* 0x000fe20000000000 */
[----:B------:R-:W-:Y:S01]  /*0190*/  UMOV UR6, 0x100 ;  /* 0x0000010000067882 */ /* 0x000fe20000000000 */
[----:B------:R-:W-:Y:S01]  /*01a0*/  ELECT P0, URZ, PT ;  /* 0x00000000003f782f */ /* 0x000fe20003800000 */
[----:B------:R-:W-:-:S04]  /*01b0*/  UIADD3 UR6, -UR6, 0x100000, URZ ;  /* 0x0010000006067890 */ /* 0x000fc8000fffe13f */
[----:B------:R-:W-:Y:S02]  /*01c0*/  USHF.L.U32 UR7, UR6, 0xb, URZ ;  /* 0x0000000b06077899 */ /* 0x000fe4000800063f */
[----:B------:R-:W-:Y:S02]  /*01d0*/  USHF.L.U32 UR6, UR6, 0x1, URZ ;  /* 0x0000000106067899 */ /* 0x000fe4000800063f */
[----:B0-----:R-:W-:Y:S02]  /*01e0*/  ULEA UR8, UR8, UR4, 0x18 ;  /* 0x0000000408087291 */ /* 0x001fe4000f8ec03f */
[----:B------:R-:W-:-:S04]  /*01f0*/  UIADD3 UR4, -UR5, 0x100000, URZ ;  /* 0x0010000005047890 */ /* 0x000fc8000fffe13f */
[----:B------:R-:W-:Y:S02]  /*0200*/  USHF.L.U32 UR5, UR4, 0xb, URZ ;  /* 0x0000000b04057899 */ /* 0x000fe4000800063f */
[----:B------:R-:W-:Y:S01]  /*0210*/  USHF.L.U32 UR4, UR4, 0x1, URZ ;  /* 0x0000000104047899 */ /* 0x000fe2000800063f */
[----:B------:R-:W0:Y:S11]  /*0220*/  FENCE.VIEW.ASYNC.S ;  /* 0x00000000000073c6 */ /* 0x000e360000000000 */
[----:B0-----:R0:W1:Y:S01]  /*0230*/  SYNCS.EXCH.64 URZ, [UR8], UR4 ;  /* 0x00000004083f75b2 */ /* 0x0010620008000100 */
[----:B------:R0:W2:Y:S01]  /*0240*/  SYNCS.EXCH.64 URZ, [UR8+0x10], UR6 ;  /* 0x00001006083f75b2 */ /* 0x0000a20008000100 */
[----:B------:R0:W3:Y:S01]  /*0250*/  SYNCS.EXCH.64 URZ, [UR8+0x8], UR4 ;  /* 0x00000804083f75b2 */ /* 0x0000e20008000100 */
[----:B------:R0:W4:Y:S01]  /*0260*/  SYNCS.EXCH.64 URZ, [UR8+0x18], UR6 ;  /* 0x00001806083f75b2 */ /* 0x0001220008000100 */
[----:B------:R-:W-:Y:S01]  /*0270*/  NOP ;  /* 0x0000000000007918 */ /* 0x000fe20000000000 */
.L_x_2:
[----:B------:R-:W5:Y:S01]  /*0280*/  SHFL.IDX PT, R0, R0, RZ, 0x1f ;  /* 0x00001fff00007589 */ /* 0x000f6200000e0000 */
[----:B------:R-:W-:Y:S01]  /*0290*/  ELECT P0, URZ, PT ;  /* 0x00000000003f782f */ /* 0x000fe20003800000 */
[----:B------:R-:W1:Y:S01]  /*02a0*/  LDC R19, c[0x0][0x65c] ;  /* 0x00019700ff137b82 */ /* 0x000e620000000800 */
[----:B------:R-:W-:Y:S01]  /*02b0*/  SHF.R.S32.HI R5, RZ, 0x1f, R2 ;  /* 0x0000001fff057819 */ /* 0x000fe20000011402 */
[----:B------:R-:W2:Y:S01]  /*02c0*/  S2R R3, SR_CTAID.Y ;  /* 0x0000000000037919 */ /* 0x000ea20000002600 */
[----:B0-----:R-:W-:Y:S01]  /*02d0*/  UMOV UR4, 0x20 ;  /* 0x0000002000047882 */ /* 0x001fe20000000000 */
[----:B------:R-:W-:Y:S01]  /*02e0*/  NOP ;  /* 0x0000000000007918 */ /* 0x000fe20000000000 */
[----:B------:R-:W-:Y:S01]  /*02f0*/  LEA.HI R5, R5, R2, RZ, 0x2 ;  /* 0x0000000205057211 */ /* 0x000fe200078f10ff */
[----:B------:R-:W0:Y:S01]  /*0300*/  S2R R4, SR_CTAID.X ;  /* 0x0000000000047919 */ /* 0x000e220000002500 */
[----:B------:R-:W-:Y:S01]  /*0310*/  ISETP.NE.AND P2, PT, R8, RZ, PT ;  /* 0x000000ff0800720c */ /* 0x000fe20003f45270 */
[----:B------:R-:W-:Y:S01]  /*0320*/  NOP ;  /* 0x0000000000007918 */ /* 0x000fe20000000000 */
[----:B------:R-:W-:-:S02]  /*0330*/  LOP3.LUT R5, R5, 0xfffffffc, RZ, 0xc0, !PT ;  /* 0xfffffffc05057812 */ /* 0x000fc400078ec0ff */
[----:B-----5:R-:W-:Y:S02]  /*0340*/  ISETP.NE.OR P0, PT, R0, RZ, !P0 ;  /* 0x000000ff0000720c */ /* 0x020fe40004705670 */
[----:B-1----:R-:W-:-:S04]  /*0350*/  ISETP.NE.AND P3, PT, R19, 0x1, PT ;  /* 0x000000011300780c */ /* 0x002fc80003f65270 */
[----:B------:R-:W-:Y:S01]  /*0360*/  P2R R0, PR, RZ, 0x8 ;  /* 0x00000008ff007803 */ /* 0x000fe20000000000 */
[----:B------:R-:W-:Y:S01]  /*0370*/  IMAD.IADD R0, R2, 0x1, -R5 ;  /* 0x0000000102007824 */ /* 0x000fe200078e0a05 */
[----:B------:R-:W-:Y:S01]  /*0380*/  LOP3.LUT R2, R22, 0x7f, RZ, 0xc0, !PT ;  /* 0x0000007f16027812 */ /* 0x000fe200078ec0ff */
[----:B------:R-:W-:-:S03]  /*0390*/  IMAD.MOV.U32 R5, RZ, RZ, RZ ;  /* 0x000000ffff057224 */ /* 0x000fc600078e00ff */
[----:B------:R-:W-:Y:S01]  /*03a0*/  ISETP.NE.AND P1, PT, R0, 0x3, PT ;  /* 0x000000030000780c */ /* 0x000fe20003f25270 */
[----:B------:R-:W-:Y:S01]  /*03b0*/  VOTEU.ALL UP0, P0 ;  /* 0x00000000003f7886 */ /* 0x000fe20000000000 */
[----:B------:R-:W-:Y:S01]  /*03c0*/  VOTEU.ALL UP1, P0 ;  /* 0x00000000003f7886 */ /* 0x000fe20000020000 */
[----:B------:R-:W0:Y:S01]  /*03d0*/  @P3 LDC R17, c[0x0][0x10] ;  /* 0x00000400ff113b82 */ /* 0x000e220000000800 */
[----:B--2---:R-:W-:Y:S02]  /*03e0*/  @P3 IMAD.MOV.U32 R6, RZ, RZ, R3 ;  /* 0x000000ffff063224 */ /* 0x004fe400078e0003 */
[----:B------:R-:W-:Y:S01]  /*03f0*/  @!UP0 UMOV UR6, 0x400 ;  /* 0x0000040000068882 */ /* 0x000fe20000000000 */
[----:B------:R-:W-:-:S04]  /*0400*/  @!UP0 UIADD3 UR4, -UR4, 0x100000, URZ ;  /* 0x0010000004048890 */ /* 0x000fc8000fffe13f */
[----:B------:R-:W-:Y:S02]  /*0410*/  @!UP0 USHF.L.U32 UR5, UR4, 0xb, URZ ;  /* 0x0000000b04058899 */ /* 0x000fe4000800063f */
[----:B------:R-:W-:Y:S01]  /*0420*/  @!UP0 USHF.L.U32 UR4, UR4, 0x1, URZ ;  /* 0x0000000104048899 */ /* 0x000fe2000800063f */
[----:B------:R-:W-:Y:S01]  /*0430*/  @P3 IMAD.MOV.U32 R7, RZ, RZ, RZ ;  /* 0x000000ffff073224 */ /* 0x000fe200078e00ff */
[----:B------:R-:W1:Y:S08]  /*0440*/  @!UP0 S2UR UR7, SR_CgaCtaId ;  /* 0x00000000000789c3 */ /* 0x000e700000008800 */
[----:B------:R-:W2:Y:S01]  /*0450*/  @!P3 LDC R9, c[0x0][0xc] ;  /* 0x00000300ff09bb82 */ /* 0x000ea20000000800 */
[----:B0-----:R-:W-:Y:S01]  /*0460*/  @P3 IMAD.WIDE.U32 R16, R4, R17, R6 ;  /* 0x0000001104103225 */ /* 0x001fe200078e0006 */
[----:B-1----:R-:W-:Y:S01]  /*0470*/  @!UP0 ULEA UR8, UR7, UR6, 0x18 ;  /* 0x0000000607088291 */ /* 0x002fe2000f8ec03f */
[----:B------:R-:W-:-:S02]  /*0480*/  VOTEU.ALL UP0, P0 ;  /* 0x00000000003f7886 */ /* 0x000fc40000000000 */
[----:B------:R-:W-:Y:S01]  /*0490*/  ULDC UR6, c[0x0][0xc] ;  /* 0x0000030000067ab9 */ /* 0x000fe20000000800 */
[----:B------:R-:W-:Y:S01]  /*04a0*/  ISETP.EQ.OR P0, PT, R0, RZ, !P1 ;  /* 0x000000ff0000720c */ /* 0x000fe20004f02670 */
[----:B------:R-:W-:-:S03]  /*04b0*/  ULDC UR7, c[0x0][0x10] ;  /* 0x0000040000077ab9 */ /* 0x000fc60000000800 */
[C---:B------:R-:W-:Y:S01]  /*04c0*/  ISETP.EQ.AND P0, PT, R8.reuse, RZ, P0 ;  /* 0x000000ff0800720c */ /* 0x040fe20000702270 */
[----:B------:R-:W-:Y:S02]  /*04d0*/  VIADD R8, R8, 0xffffffff ;  /* 0xffffffff08087836 */ /* 0x000fe40000000000 */
[----:B--2---:R-:W-:Y:S01]  /*04e0*/  @!P3 IMAD.WIDE.U32 R6, R9, R3, R4 ;  /* 0x000000030906b225 */ /* 0x004fe200078e0004 */
[----:B------:R-:W0:Y:S02]  /*04f0*/  FENCE.VIEW.ASYNC.S ;  /* 0x00000000000073c6 */ /* 0x000e240000000000 */
[----:B0-----:R-:W3:Y:S01]  /*0500*/  @!UP0 SYNCS.EXCH.64 URZ, [UR8+0x30], UR4 ;  /* 0x00003004083f85b2 */ /* 0x001ee20008000100 */
[----:B------:R-:W-:Y:S01]  /*0510*/  SEL R18, RZ, 0x1, !P0 ;  /* 0x00000001ff127807 */ /* 0x000fe20004000000 */
[----:B------:R-:W-:Y:S01]  /*0520*/  @P3 IMAD.MOV.U32 R9, RZ, RZ, RZ ;  /* 0x000000ffff093224 */ /* 0x000fe200078e00ff */
[----:B------:R-:W-:Y:S01]  /*0530*/  ISETP.GE.U32.AND P1, PT, R8, 0x2, PT ;  /* 0x000000020800780c */ /* 0x000fe20003f26070 */
[----:B------:R-:W-:-:S02]  /*0540*/  @!P3 IMAD.MOV.U32 R16, RZ, RZ, R6 ;  /* 0x000000ffff10b224 */ /* 0x000fc400078e0006 */
[----:B------:R-:W-:Y:S01]  /*0550*/  @P3 IMAD.IADD R17, R17, 0x1, R9 ;  /* 0x0000000111113824 */ /* 0x000fe200078e0209 */
[----:B------:R-:W-:Y:S01]  /*0560*/  SEL R18, R18, 0x2, P1 ;  /* 0x0000000212127807 */ /* 0x000fe20000800000 */
[----:B------:R-:W-:Y:S01]  /*0570*/  @!P3 IMAD.MOV.U32 R17, RZ, RZ, R7 ;  /* 0x000000ffff11b224 */ /* 0x000fe200078e0007 */
[----:B------:R0:W3:Y:S01]  /*0580*/  @!UP1 SYNCS.EXCH.64 URZ, [UR8+0x38], UR4 ;  /* 0x00003804083f95b2 */ /* 0x0000e20008000100 */
[----:B------:R-:W-:Y:S01]  /*0590*/  NOP ;  /* 0x0000000000007918 */ /* 0x000fe20000000000 */
[----:B0-----:R-:W-:-:S03]  /*05a0*/  UIMAD.WIDE.U32 UR4, UR6, UR7, URZ ;  /* 0x00000007060472a5 */ /* 0x001fc6000f8e003f */
[----:B------:R-:W-:Y:S02]  /*05b0*/  ULDC UR6, c[0x0][0x14] ;  /* 0x0000050000067ab9 */ /* 0x000fe40000000800 */
[----:B------:R-:W-:Y:S02]  /*05c0*/  UIMAD.WIDE.U32 UR38, UR4, UR6, URZ ;  /* 0x00000006042672a5 */ /* 0x000fe4000f8e003f */
[----:B------:R-:W-:-:S04]  /*05d0*/  UIMAD UR37, UR5, UR6, URZ ;  /* 0x00000006052572a4 */ /* 0x000fc8000f8e023f */
[----:B------:R-:W-:Y:S01]  /*05e0*/  UIADD3 UR37, UR39, UR37, URZ ;  /* 0x0000002527257290 */ /* 0x000fe2000fffe03f */
[----:B---34-:R-:W-:Y:S06]  /*05f0*/  BAR.SYNC.DEFER_BLOCKING 0x0 ;  /* 0x0000000000007b1d */ /* 0x018fec0000010000 */
[----:B------:R-:W-:Y:S05]  /*0600*/  @!P2 BRA `(.L_x_3) ;  /* 0x000000400094a947 */ /* 0x000fea0003800000 */
[----:B------:R-:W-:-:S13]  /*0610*/  ISETP.GT.U32.AND P0, PT, R8, 0x1, PT ;  /* 0x000000010800780c */ /* 0x000fda0003f04070 */
[----:B------:R-:W-:Y:S05]  /*0620*/  @P0 EXIT ;  /* 0x000000000000094d */ /* 0x000fea0003800000 */
[----:B------:R-:W-:Y:S01]  /*0630*/  ULDC.64 UR4, c[0x0][0x650] ;  /* 0x0001940000047ab9 */ /* 0x000fe20000000a00 */
[----:B------:R-:W-:Y:S01]  /*0640*/  PRMT R0, RZ, 0x7610, R0 ;  /* 0x00007610ff007816 */ /* 0x000fe20000000000 */
[----:B------:R-:W-:Y:S01]  /*0650*/  IMAD.MOV.U32 R37, RZ, RZ, -0x1 ;  /* 0xffffffffff257424 */ /* 0x000fe200078e00ff */
[----:B------:R-:W-:Y:S01]  /*0660*/  ISETP.GE.U32.AND P0, PT, R16, UR4, PT ;  /* 0x0000000410007c0c */ /* 0x000fe2000bf06070 */
[----:B------:R-:W-:Y:S02]  /*0670*/  IMAD.MOV.U32 R38, RZ, RZ, -0x1 ;  /* 0xffffffffff267424 */ /* 0x000fe400078e00ff */
[----:B------:R-:W-:Y:S01]  /*0680*/  IMAD.MOV.U32 R23, RZ, RZ, -0x1 ;  /* 0xffffffffff177424 */ /* 0x000fe200078e00ff */
[----:B------:R-:W-:-:S13]  /*0690*/  ISETP.GE.U32.AND.EX P0, PT, R17, UR5, PT, P0 ;  /* 0x0000000511007c0c */ /* 0x000fda000bf06100 */
[----:B------:R-:W-:Y:S05]  /*06a0*/  @P0 BRA `(.L_x_4) ;  /* 0x0000000400580947 */ /* 0x000fea0003800000 */
[----:B------:R-:W0:Y:S01]  /*06b0*/  LDC.64 R14, c[0x0][0x628] ;  /* 0x00018a00ff0e7b82 */ /* 0x000e220000000a00 */
[----:B------:R-:W-:Y:S02]  /*06c0*/  IMAD.MOV.U32 R6, RZ, RZ, R16 ;  /* 0x000000ffff067224 */ /* 0x000fe400078e0010 */
[----:B------:R-:W-:-:S05]  /*06d0*/  IMAD.MOV.U32 R7, RZ, RZ, R17 ;  /* 0x000000ffff077224 */ /* 0x000fca00078e0011 */
[----:B------:R-:W1:Y:S08]  /*06e0*/  LDC R0, c[0x0][0x630] ;  /* 0x00018c00ff007b82 */ /* 0x000e700000000800 */
[----:B------:R-:W2:Y:S01]  /*06f0*/  LDC.64 R20, c[0x0][0x620] ;  /* 0x00018800ff147b82 */ /* 0x000ea20000000a00 */
[----:B0-----:R-:W-:-:S04]  /*0700*/  ISETP.NE.U32.AND P0, PT, R14, RZ, PT ;  /* 0x000000ff0e00720c */ /* 0x001fc80003f05070 */
[----:B------:R-:W-:-:S13]  /*0710*/  ISETP.NE.AND.EX P0, PT, R15, RZ, PT, P0 ;  /* 0x000000ff0f00720c */ /* 0x000fda0003f05300 */
[----:B-12---:R-:W-:Y:S05]  /*0720*/  @!P0 BRA `(.L_x_5) ;  /* 0x0000000000288947 */ /* 0x006fea0003800000 */
[----:B------:R-:W0:Y:S02]  /*0730*/  LDC R11, c[0x0][0x634] ;  /* 0x00018d00ff0b7b82 */ /* 0x000e240000000800 */
[----:B0-----:R-:W-:-:S05]  /*0740*/  IADD3 R11, P0, R16, R11, RZ ;  /* 0x0000000b100b7210 */ /* 0x001fca0007f1e0ff */
[----:B------:R-:W-:-:S04]  /*0750*/  IMAD.X R13, RZ, RZ, R17, P0 ;  /* 0x000000ffff0d7224 */ /* 0x000fc800000e0611 */
[----:B------:R-:W-:-:S04]  /*0760*/  IMAD.WIDE.U32 R6, R13, R14, RZ ;  /* 0x0000000e0d067225 */ /* 0x000fc800078e00ff */
[----:B------:R-:W-:-:S04]  /*0770*/  IMAD.WIDE.U32 R8, P0, R11, R15, R6 ;  /* 0x0000000f0b087225 */ /* 0x000fc80007800006 */
[----:B------:R-:W-:-:S04]  /*0780*/  IMAD.WIDE.U32 R6, R11, R14, RZ ;  /* 0x0000000e0b067225 */ /* 0x000fc800078e00ff */
[----:B------:R-:W-:Y:S01]  /*0790*/  IMAD.X R11, RZ, RZ, RZ, P0 ;  /* 0x000000ffff0b7224 */ /* 0x000fe200000e06ff */
[----:B------:R-:W-:Y:S01]  /*07a0*/  IADD3 RZ, P0, R7, R8, RZ ;  /* 0x0000000807ff7210 */ /* 0x000fe20007f1e0ff */
[----:B------:R-:W-:-:S04]  /*07b0*/  IMAD.MOV.U32 R10, RZ, RZ, R9 ;  /* 0x000000ffff0a7224 */ /* 0x000fc800078e0009 */
[----:B------:R-:W-:-:S08]  /*07c0*/  IMAD.WIDE.U32.X R6, R13, R15, R10, P0 ;  /* 0x0000000f0d067225 */ /* 0x000fd000000e040a */
.L_x_5:
[-CC-:B------:R-:W-:Y:S01]  /*07d0*/  SHF.R.U64 R25, R6, R0.reuse, R7.reuse ;  /* 0x0000000006197219 */ /* 0x180fe20000001207 */
[----:B------:R-:W0:Y:S01]  /*07e0*/  LDC R10, c[0x0][0x618] ;  /* 0x00018600ff0a7b82 */ /* 0x000e220000000800 */
[----:B------:R-:W-:Y:S01]  /*07f0*/  SHF.R.U32.HI R5, RZ, R0, R7 ;  /* 0x00000000ff057219 */ /* 0x000fe20000011607 */
[----:B------:R-:W-:Y:S01]  /*0800*/  ULDC UR4, c[0x0][0x150] ;  /* 0x0000540000047ab9 */ /* 0x000fe20000000800 */
[----:B------:R-:W-:Y:S02]  /*0810*/  IADD3 R9, P0, RZ, -R25, RZ ;  /* 0x80000019ff097210 */ /* 0x000fe40007f1e0ff */
[----:B------:R-:W-:-:S03]  /*0820*/  I2FP.F32.U32 R0, R4 ;  /* 0x0000000400007245 */ /* 0x000fc60000201000 */
[----:B------:R-:W1:Y:S01]  /*0830*/  LDC.64 R30, c[0x0][0x640] ;  /* 0x00019000ff1e7b82 */ /* 0x000e620000000a00 */
[----:B------:R-:W-:Y:S02]  /*0840*/  IMAD.X R11, RZ, RZ, ~R5, P0 ;  /* 0x000000ffff0b7224 */ /* 0x000fe400000e0e05 */
[----:B------:R-:W-:Y:S01]  /*0850*/  FMUL R0, R0, UR4 ;  /* 0x0000000400007c20 */ /* 0x000fe20008400000 */
[----:B------:R-:W-:Y:S01]  /*0860*/  IMAD.WIDE.U32 R6, R9, R20, R16 ;  /* 0x0000001409067225 */ /* 0x000fe200078e0010 */
[----:B------:R-:W-:-:S03]  /*0870*/  ULDC UR4, c[0x0][0x154] ;  /* 0x0000550000047ab9 */ /* 0x000fc60000000800 */
[----:B------:R-:W-:Y:S01]  /*0880*/  IMAD R8, R11, R20, RZ ;  /* 0x000000140b087224 */ /* 0x000fe200078e02ff */
[----:B------:R-:W2:Y:S01]  /*0890*/  LDC R5, c[0x0][0x144] ;  /* 0x00005100ff057b82 */ /* 0x000ea20000000800 */
[----:B------:R-:W3:Y:S02]  /*08a0*/  F2I.U32.TRUNC.NTZ R0, R0 ;  /* 0x0000000000007305 */ /* 0x000ee4000020f000 */
[----:B------:R-:W-:-:S04]  /*08b0*/  IMAD R9, R9, R21, R8 ;  /* 0x0000001509097224 */ /* 0x000fc800078e0208 */
[----:B------:R-:W-:Y:S01]  /*08c0*/  IMAD.IADD R7, R7, 0x1, R9 ;  /* 0x0000000107077824 */ /* 0x000fe200078e0209 */
[----:B------:R-:W4:Y:S01]  /*08d0*/  LDC R24, c[0x0][0x608] ;  /* 0x00018200ff187b82 */ /* 0x000f220000000800 */
[----:B------:R-:W-:-:S03]  /*08e0*/  IMAD.MOV.U32 R9, RZ, RZ, -0x1 ;  /* 0xffffffffff097424 */ /* 0x000fc600078e00ff */
[-CC-:B0-----:R-:W-:Y:S02]  /*08f0*/  SHF.R.U64 R20, R6, R10.reuse, R7.reuse ;  /* 0x0000000a06147219 */ /* 0x181fe40000001207 */
[----:B------:R-:W-:Y:S02]  /*0900*/  I2FP.F32.U32 R6, R3 ;  /* 0x0000000300067245 */ /* 0x000fe40000201000 */
[----:B------:R-:W0:Y:S01]  /*0910*/  LDC R28, c[0x0][0x658] ;  /* 0x00019600ff1c7b82 */ /* 0x000e220000000800 */
[----:B-1----:R-:W-:Y:S01]  /*0920*/  ISETP.NE.U32.AND P0, PT, R30, RZ, PT ;  /* 0x000000ff1e00720c */ /* 0x002fe20003f05070 */
[----:B---3--:R-:W-:Y:S02]  /*0930*/  IMAD.MOV R8, RZ, RZ, -R0 ;  /* 0x000000ffff087224 */ /* 0x008fe400078e0a00 */
[----:B------:R-:W-:Y:S01]  /*0940*/  FMUL R6, R6, UR4 ;  /* 0x0000000406067c20 */ /* 0x000fe20008400000 */
[----:B------:R-:W-:Y:S02]  /*0950*/  SHF.R.U32.HI R7, RZ, R10, R7 ;  /* 0x0000000aff077219 */ /* 0x000fe40000011607 */
[----:B------:R-:W-:Y:S01]  /*0960*/  ISETP.NE.AND.EX P0, PT, R31, RZ, PT, P0 ;  /* 0x000000ff1f00720c */ /* 0x000fe20003f05300 */
[----:B------:R1:W3:Y:S01]  /*0970*/  F2I.U32.TRUNC.NTZ R13, R6 ;  /* 0x00000006000d7305 */ /* 0x0002e2000020f000 */
[----:B------:R-:W1:Y:S01]  /*0980*/  LDC R14, c[0x0][0x148] ;  /* 0x00005200ff0e7b82 */ /* 0x000e620000000800 */
[----:B--2---:R-:W-:-:S07]  /*0990*/  IMAD R0, R5, R8, R4 ;  /* 0x0000000805007224 */ /* 0x004fce00078e0204 */
[----:B------:R-:W2:Y:S01]  /*09a0*/  LDC R26, c[0x0][0x600] ;  /* 0x00018000ff1a7b82 */ /* 0x000ea20000000800 */
[-CC-:B----4-:R-:W-:Y:S02]  /*09b0*/  SHF.R.U64 R32, R20, R24.reuse, R7.reuse ;  /* 0x0000001814207219 */ /* 0x190fe40000001207 */
[----:B------:R-:W-:Y:S01]  /*09c0*/  SHF.R.U32.HI R5, RZ, R24, R7 ;  /* 0x00000018ff057219 */ /* 0x000fe20000011607 */
[----:B------:R-:W-:-:S04]  /*09d0*/  IMAD.MOV.U32 R7, RZ, RZ, 0x1 ;  /* 0x00000001ff077424 */ /* 0x000fc800078e00ff */
[----:B------:R-:W4:Y:S01]  /*09e0*/  LDC R21, c[0x0][0x648] ;  /* 0x00019200ff157b82 */ /* 0x000f220000000800 */
[-C--:B0-----:R-:W-:Y:S02]  /*09f0*/  SHF.L.U32 R4, R9, R28.reuse, RZ ;  /* 0x0000001c09047219 */ /* 0x081fe400000006ff */
[--C-:B------:R-:W-:Y:S02]  /*0a00*/  SHF.R.U64 R24, R32, R28, R5.reuse ;  /* 0x0000001c20187219 */ /* 0x100fe40000001205 */
[----:B------:R-:W-:Y:S02]  /*0a10*/  LOP3.LUT R11, RZ, R4, RZ, 0x33, !PT ;  /* 0x00000004ff0b7212 */ /* 0x000fe400078e33ff */
[-C--:B------:R-:W-:Y:S01]  /*0a20*/  SHF.R.U32.HI R5, RZ, R28.reuse, R5 ;  /* 0x0000001cff057219 */ /* 0x080fe20000011605 */
[----:B------:R-:W0:Y:S01]  /*0a30*/  LDC R23, c[0x0][0x638] ;  /* 0x00018e00ff177b82 */ /* 0x000e220000000800 */
[----:B------:R-:W-:Y:S01]  /*0a40*/  SHF.L.U32 R10, R7, R28, RZ ;  /* 0x0000001c070a7219 */ /* 0x000fe200000006ff */
[----:B------:R-:W-:-:S06]  /*0a50*/  IMAD.MOV.U32 R4, RZ, RZ, R24 ;  /* 0x000000ffff047224 */ /* 0x000fcc00078e0018 */
[----:B------:R-:W0:Y:S01]  /*0a60*/  LDC R37, c[0x0][0x610] ;  /* 0x00018400ff257b82 */ /* 0x000e220000000800 */
[----:B-1-3--:R-:W-:Y:S05]  /*0a70*/  @!P0 BRA `(.L_x_6) ;  /* 0x0000000000288947 */ /* 0x00afea0003800000 */
[----:B------:R-:W1:Y:S02]  /*0a80*/  LDC R9, c[0x0][0x64c] ;  /* 0x00019300ff097b82 */ /* 0x000e640000000800 */
[----:B-1----:R-:W-:-:S05]  /*0a90*/  IADD3 R9, P0, R24, R9, RZ ;  /* 0x0000000918097210 */ /* 0x002fca0007f1e0ff */
        /* <DEDUP_REMOVED lines=8> */
.L_x_6:
[----:B----4-:R-:W-:Y:S01]  /*0b20*/  SHF.R.U64 R4, R4, R21, R5 ;  /* 0x0000001504047219 */ /* 0x010fe20000001205 */
[----:B--2---:R-:W-:Y:S01]  /*0b30*/  VIADD R5, R26, 0xffffffff ;  /* 0xffffffff1a057836 */ /* 0x004fe20000000000 */
[----:B------:R-:W-:Y:S01]  /*0b40*/  LOP3.LUT R11, R32, R11, RZ, 0xc0, !PT ;  /* 0x0000000b200b7212 */ /* 0x000fe200078ec0ff */
[----:B------:R-:W-:Y:S02]  /*0b50*/  IMAD.MOV R13, RZ, RZ, -R13 ;  /* 0x000000ffff0d7224 */ /* 0x000fe400078e0a0d */
[----:B------:R-:W-:Y:S02]  /*0b60*/  IMAD.MOV R6, RZ, RZ, -R4 ;  /* 0x000000ffff067224 */ /* 0x000fe400078e0a04 */
[----:B------:R-:W-:Y:S01]  /*0b70*/  IMAD R11, R10, R4, R11 ;  /* 0x000000040a0b7224 */ /* 0x000fe200078e020b */
[----:B------:R-:W-:Y:S01]  /*0b80*/  LOP3.LUT R4, R20, R5, RZ, 0xc0, !PT ;  /* 0x0000000514047212 */ /* 0x000fe200078ec0ff */
[----:B------:R-:W-:Y:S02]  /*0b90*/  @P3 IMAD R0, R14, R13, R3 ;  /* 0x0000000d0e003224 */ /* 0x000fe400078e0203 */
[----:B0-----:R-:W-:-:S02]  /*0ba0*/  IMAD R3, R6, R23, R24 ;  /* 0x0000001706037224 */ /* 0x001fc400078e0218 */
[----:B------:R-:W-:Y:S02]  /*0bb0*/  IMAD R37, R11, R37, R0 ;  /* 0x000000250b257224 */ /* 0x000fe400078e0200 */
[----:B------:R-:W-:Y:S02]  /*0bc0*/  IMAD R4, R3, R26, R4 ;  /* 0x0000001a03047224 */ /* 0x000fe400078e0204 */
[----:B------:R-:W-:Y:S02]  /*0bd0*/  IMAD.MOV.U32 R0, RZ, RZ, 0x1 ;  /* 0x00000001ff007424 */ /* 0x000fe400078e00ff */
[----:B------:R-:W-:Y:S01]  /*0be0*/  IMAD.MOV.U32 R23, RZ, RZ, R25 ;  /* 0x000000ffff177224 */ /* 0x000fe200078e0019 */
[----:B------:R-:W-:Y:S02]  /*0bf0*/  SEL R38, R4, R37, !P3 ;  /* 0x0000002504267207 */ /* 0x000fe40005800000 */
[----:B------:R-:W-:-:S07]  /*0c00*/  SEL R37, R37, R4, !P3 ;  /* 0x0000000425257207 */ /* 0x000fce0005800000 */
.L_x_4:
[----:B------:R-:W-:-:S08]  /*0c10*/  NOP ;  /* 0x0000000000007918 */ /* 0x000fd00000000000 */
[----:B------:R-:W0:Y:S02]  /*0c20*/  USETMAXREG.TRY_ALLOC.CTAPOOL UP0, 0xe8 ;  /* 0x000000e8000079c8 */ /* 0x000e240008000600 */
[----:B0-----:R-:W-:-:S13]  /*0c30*/  PLOP3.LUT P0, PT, PT, PT, UP0, 0x80, 0x0 ;  /* 0x000000000000781c */ /* 0x001fda0003f0f008 */
[----:B------:R-:W-:Y:S05]  /*0c40*/  @!P0 BRA `(.L_x_4) ;  /* 0xfffffffc00f08947 */ /* 0x000fea000383ffff */
[----:B------:R-:W-:Y:S01]  /*0c50*/  ULDC.64 UR4, c[0x0][0x598] ;  /* 0x0001660000047ab9 */ /* 0x000fe20000000a00 */
[----:B------:R-:W-:Y:S01]  /*0c60*/  ULDC.64 UR40, c[0x0][0x208] ;  /* 0x0000820000287ab9 */ /* 0x000fe20000000a00 */
[----:B------:R-:W-:-:S04]  /*0c70*/  ISETP.NE.U32.AND P0, PT, RZ, UR4, PT ;  /* 0x00000004ff007c0c */ /* 0x000fc8000bf05070 */
[----:B------:R-:W-:-:S13]  /*0c80*/  ISETP.NE.AND.EX P0, PT, RZ, UR5, PT, P0 ;  /* 0x00000005ff007c0c */ /* 0x000fda000bf05300 */
[----:B------:R-:W-:Y:S05]  /*0c90*/  @!P0 BRA `(.L_x_7) ;  /* 0x00000000001c8947 */ /* 0x000fea0003800000 */
[----:B------:R-:W0:Y:S02]  /*0ca0*/  LDC.64 R4, c[0x0][0x598] ;  /* 0x00016600ff047b82 */ /* 0x000e240000000a00 */
[----:B0-----:R-:W2:Y:S02]  /*0cb0*/  LDG.E.64 R4, desc[UR40][R4.64] ;  /* 0x0000002804047981 */ /* 0x001ea4000c1e1b00 */
[----:B--2---:R-:W-:-:S04]  /*0cc0*/  ISETP.NE.U32.AND P0, PT, R4, RZ, PT ;  /* 0x000000ff0400720c */ /* 0x004fc80003f05070 */
[----:B------:R-:W-:-:S13]  /*0cd0*/  ISETP.NE.AND.EX P0, PT, R5, RZ, PT, P0 ;  /* 0x000000ff0500720c */ /* 0x000fda0003f05300 */
[----:B------:R-:W-:Y:S05]  /*0ce0*/  @!P0 BRA `(.L_x_7) ;  /* 0x0000000000088947 */ /* 0x000fea0003800000 */
[----:B------:R0:W5:Y:S01]  /*0cf0*/  LD.E R34, desc[UR40][R4.64] ;  /* 0x0000002804227980 */ /* 0x000162000c101900 */
[----:B------:R-:W-:Y:S05]  /*0d00*/  BRA `(.L_x_8) ;  /* 0x0000000000247947 */ /* 0x000fea0003800000 */
.L_x_7:
[----:B------:R-:W-:Y:S02]  /*0d10*/  ULDC.64 UR4, c[0x0][0x588] ;  /* 0x0001620000047ab9 */ /* 0x000fe40000000a00 */
[----:B------:R-:W-:-:S04]  /*0d20*/  ISETP.NE.U32.AND P0, PT, RZ, UR4, PT ;  /* 0x00000004ff007c0c */ /* 0x000fc8000bf05070 */
[----:B------:R-:W-:-:S13]  /*0d30*/  ISETP.NE.AND.EX P0, PT, RZ, UR5, PT, P0 ;  /* 0x00000005ff007c0c */ /* 0x000fda000bf05300 */
[----:B------:R-:W-:Y:S05]  /*0d40*/  @!P0 BRA `(.L_x_9) ;  /* 0x00000000000c8947 */ /* 0x000fea0003800000 */
[----:B------:R-:W0:Y:S02]  /*0d50*/  LDC.64 R34, c[0x0][0x588] ;  /* 0x00016200ff227b82 */ /* 0x000e240000000a00 */
[----:B0-----:R1:W5:Y:S01]  /*0d60*/  LDG.E R34, desc[UR40][R34.64] ;  /* 0x0000002822227981 */ /* 0x001362000c1e1900 */
[----:B------:R-:W-:Y:S05]  /*0d70*/  BRA `(.L_x_8) ;  /* 0x0000000000087947 */ /* 0x000fea0003800000 */
.L_x_9:
[----:B------:R-:W-:Y:S02]  /*0d80*/  ULDC UR4, c[0x0][0x580] ;  /* 0x0001600000047ab9 */ /* 0x000fe40000000800 */
[----:B------:R-:W-:-:S07]  /*0d90*/  IMAD.U32 R34, RZ, RZ, UR4 ;  /* 0x00000004ff227e24 */ /* 0x000fce000f8e00ff */
.L_x_8:
[----:B------:R-:W-:Y:S02]  /*0da0*/  ULDC.64 UR4, c[0x0][0x5a0] ;  /* 0x0001680000047ab9 */ /* 0x000fe40000000a00 */
[----:B------:R-:W-:-:S04]  /*0db0*/  ISETP.NE.U32.AND P0, PT, RZ, UR4, PT ;  /* 0x00000004ff007c0c */ /* 0x000fc8000bf05070 */
[----:B------:R-:W-:-:S13]  /*0dc0*/  ISETP.NE.AND.EX P0, PT, RZ, UR5, PT, P0 ;  /* 0x00000005ff007c0c */ /* 0x000fda000bf05300 */
[----:B------:R-:W-:Y:S05]  /*0dd0*/  @!P0 BRA `(.L_x_10) ;  /* 0x00000000001c8947 */ /* 0x000fea0003800000 */
[----:B0-----:R-:W0:Y:S02]  /*0de0*/  LDC.64 R4, c[0x0][0x5a0] ;  /* 0x00016800ff047b82 */ /* 0x001e240000000a00 */
[----:B0-----:R-:W2:Y:S02]  /*0df0*/  LDG.E.64 R4, desc[UR40][R4.64] ;  /* 0x0000002804047981 */ /* 0x001ea4000c1e1b00 */
[----:B--2---:R-:W-:-:S04]  /*0e00*/  ISETP.NE.U32.AND P0, PT, R4, RZ, PT ;  /* 0x000000ff0400720c */ /* 0x004fc80003f05070 */
[----:B------:R-:W-:-:S13]  /*0e10*/  ISETP.NE.AND.EX P0, PT, R5, RZ, PT, P0 ;  /* 0x000000ff0500720c */ /* 0x000fda0003f05300 */
[----:B------:R-:W-:Y:S05]  /*0e20*/  @!P0 BRA `(.L_x_10) ;  /* 0x0000000000088947 */ /* 0x000fea0003800000 */
[----:B-1----:R0:W5:Y:S01]  /*0e30*/  LD.E R35, desc[UR40][R4.64] ;  /* 0x0000002804237980 */ /* 0x002162000c101900 */
[----:B------:R-:W-:Y:S05]  /*0e40*/  BRA `(.L_x_11) ;  /* 0x0000000000247947 */ /* 0x000fea0003800000 */
.L_x_10:
[----:B------:R-:W-:Y:S02]  /*0e50*/  ULDC.64 UR4, c[0x0][0x590] ;  /* 0x0001640000047ab9 */ /* 0x000fe40000000a00 */
[----:B------:R-:W-:-:S04]  /*0e60*/  ISETP.NE.U32.AND P0, PT, RZ, UR4, PT ;  /* 0x00000004ff007c0c */ /* 0x000fc8000bf05070 */
[----:B------:R-:W-:-:S13]  /*0e70*/  ISETP.NE.AND.EX P0, PT, RZ, UR5, PT, P0 ;  /* 0x00000005ff007c0c */ /* 0x000fda000bf05300 */
[----:B------:R-:W-:Y:S05]  /*0e80*/  @!P0 BRA `(.L_x_12) ;  /* 0x00000000000c8947 */ /* 0x000fea0003800000 */
[----:B0-----:R-:W1:Y:S02]  /*0e90*/  LDC.64 R4, c[0x0][0x590] ;  /* 0x00016400ff047b82 */ /* 0x001e640000000a00 */
[----:B-1----:R1:W5:Y:S01]  /*0ea0*/  LDG.E R35, desc[UR40][R4.64] ;  /* 0x0000002804237981 */ /* 0x002362000c1e1900 */
[----:B------:R-:W-:Y:S05]  /*0eb0*/  BRA `(.L_x_11) ;  /* 0x0000000000087947 */ /* 0x000fea0003800000 */
.L_x_12:
[----:B------:R-:W-:Y:S02]  /*0ec0*/  ULDC UR4, c[0x0][0x584] ;  /* 0x0001610000047ab9 */ /* 0x000fe40000000800 */
[----:B-1----:R-:W-:-:S07]  /*0ed0*/  IMAD.U32 R35, RZ, RZ, UR4 ;  /* 0x00000004ff237e24 */ /* 0x002fce000f8e00ff */
.L_x_11:
[----:B------:R-:W-:-:S13]  /*0ee0*/  LOP3.LUT P0, RZ, R0, 0xff, RZ, 0xc0, !PT ;  /* 0x000000ff00ff7812 */ /* 0x000fda000780c0ff */
[----:B------:R-:W-:Y:S05]  /*0ef0*/  @!P0 EXIT ;  /* 0x000000000000894d */ /* 0x000fea0003800000 */
[----:B------:R-:W-:Y:S01]  /*0f00*/  SHF.R.U32.HI R2, RZ, 0x1, R2 ;  /* 0x00000001ff027819 */ /* 0x000fe20000011602 */
[----:B------:R-:W-:Y:S01]  /*0f10*/  ULDC UR4, c[0x0][0x28c] ;  /* 0x0000a30000047ab9 */ /* 0x000fe20000000800 */
[----:B------:R-:W-:Y:S01]  /*0f20*/  SHF.R.U32.HI R0, RZ, 0x2, R22 ;  /* 0x00000002ff007819 */ /* 0x000fe20000011616 */
[----:B------:R-:W-:Y:S01]  /*0f30*/  UIADD3 UR4, UR4, 0xff, URZ ;  /* 0x000000ff04047890 */ /* 0x000fe2000fffe03f */
[----:B------:R-:W-:Y:S01]  /*0f40*/  LOP3.LUT R12, R12, 0x1, RZ, 0xc0, !PT ;  /* 0x000000010c0c7812 */ /* 0x000fe200078ec0ff */
[----:B------:R-:W-:Y:S01]  /*0f50*/  UMOV UR36, URZ ;  /* 0x0000003f00247c82 */ /* 0x000fe20008000000 */
[----:B------:R-:W-:Y:S01]  /*0f60*/  LOP3.LUT R33, R2, 0x30, RZ, 0xc0, !PT ;  /* 0x0000003002217812 */ /* 0x000fe200078ec0ff */
[----:B------:R-:W-:Y:S01]  /*0f70*/  USHF.R.S32.HI UR5, URZ, 0x1f, UR4 ;  /* 0x0000001f3f057899 */ /* 0x000fe20008011404 */
[----:B------:R-:W-:Y:S01]  /*0f80*/  LOP3.LUT R0, R0, 0x7, RZ, 0xc0, !PT ;  /* 0x0000000700007812 */ /* 0x000fe200078ec0ff */
[----:B01----:R-:W-:Y:S01]  /*0f90*/  IMAD.SHL.U32 R5, R12, 0x40, RZ ;  /* 0x000000400c057824 */ /* 0x003fe200078e00ff */
[----:B------:R-:W-:Y:S01]  /*0fa0*/  LOP3.LUT R52, R18, 0x1, RZ, 0xfc, !PT ;  /* 0x0000000112347812 */ /* 0x000fe200078efcff */
[----:B------:R-:W-:Y:S01]  /*0fb0*/  ULEA.HI UR5, UR5, UR4, URZ, 0x8 ;  /* 0x0000000405057291 */ /* 0x000fe2000f8f403f */
[-CC-:B------:R-:W-:Y:S01]  /*0fc0*/  IADD3 R3, RZ, -R33.reuse, -R0.reuse ;  /* 0x80000021ff037210 */ /* 0x180fe20007ffe800 */
[----:B------:R-:W-:Y:S01]  /*0fd0*/  UMOV UR42, URZ ;  /* 0x0000003f002a7c82 */ /* 0x000fe20008000000 */
[----:B------:R-:W-:Y:S01]  /*0fe0*/  LOP3.LUT R0, R5, 0x40, R0, 0xe2, !PT ;  /* 0x0000004005007812 */ /* 0x000fe200078ee200 */
[----:B------:R-:W-:Y:S01]  /*0ff0*/  ULDC UR4, c[0x0][0x284] ;  /* 0x0000a10000047ab9 */ /* 0x000fe20000000800 */
[----:B------:R-:W-:Y:S01]  /*1000*/  USHF.R.S32.HI UR43, URZ, 0x8, UR5 ;  /* 0x000000083f2b7899 */ /* 0x000fe20008011405 */
[----:B------:R-:W-:Y:S01]  /*1010*/  IMAD R3, R12, -0x40, R3 ;  /* 0xffffffc00c037824 */ /* 0x000fe200078e0203 */
[----:B------:R-:W-:Y:S01]  /*1020*/  LOP3.LUT R32, R0, R33, RZ, 0xfc, !PT ;  /* 0x0000002100207212 */ /* 0x000fe200078efcff */
[----:B------:R-:W-:-:S02]  /*1030*/  IMAD.MOV.U32 R33, RZ, RZ, RZ ;  /* 0x000000ffff217224 */ /* 0x000fc400078e00ff */
[----:B------:R-:W-:-:S07]  /*1040*/  VIADD R36, R3, UR4 ;  /* 0x0000000403247c36 */ /* 0x000fce0008000000 */
.L_x_44:
[----:B------:R-:W-:Y:S01]  /*1050*/  LOP3.LUT R0, R22, 0x80, RZ, 0xc0, !PT ;  /* 0x0000008016007812 */ /* 0x000fe200078ec0ff */
[----:B------:R-:W0:Y:S01]  /*1060*/  S2UR UR7, SR_CgaCtaId ;  /* 0x00000000000779c3 */ /* 0x000e220000008800 */
[----:B------:R-:W-:Y:S02]  /*1070*/  UMOV UR6, 0x400 ;  /* 0x0000040000067882 */ /* 0x000fe40000000000 */
[----:B------:R-:W-:-:S06]  /*1080*/  SHF.R.U32.HI R0, RZ, 0x7, R0 ;  /* 0x00000007ff007819 */ /* 0x000fcc0000011600 */
[----:B-1----:R-:W1:Y:S01]  /*1090*/  SHFL.IDX PT, R0, R0, RZ, 0x1f ;  /* 0x00001fff00007589 */ /* 0x002e6200000e0000 */
[----:B0-----:R-:W-:Y:S01]  /*10a0*/  ULEA UR45, UR7, UR6, 0x18 ;  /* 0x00000006072d7291 */ /* 0x001fe2000f8ec03f */
[----:B-1----:R-:W-:-:S13]  /*10b0*/  R2UR UR4, R0 ;  /* 0x00000000000472ca */ /* 0x002fda00000e0000 */
[----:B------:R-:W-:-:S04]  /*10c0*/  ULEA.HI UR5, UR4, UR4, URZ, 0x1 ;  /* 0x0000000404057291 */ /* 0x000fc8000f8f083f */
[----:B------:R-:W-:-:S04]  /*10d0*/  ULOP3.LUT UR5, UR5, 0x7fffe, URZ, 0xc0, !UPT ;  /* 0x0007fffe05057892 */ /* 0x000fc8000f8ec03f */
[----:B------:R-:W-:-:S03]  /*10e0*/  UIADD3 UR5, UR4, -UR5, URZ ;  /* 0x8000000504057290 */ /* 0x000fc6000fffe03f */
[----:B------:R-:W-:Y:S01]  /*10f0*/  ULDC UR4, c[0x0][0x28c] ;  /* 0x0000a30000047ab9 */ /* 0x000fe20000000800 */
[----:B------:R-:W-:Y:S01]  /*1100*/  ULEA UR5, UR5, UR45, 0xd ;  /* 0x0000002d05057291 */ /* 0x000fe2000f8e683f */
[----:B------:R-:W-:-:S03]  /*1110*/  ISETP.LT.AND P0, PT, RZ, UR4, PT ;  /* 0x00000004ff007c0c */ /* 0x000fc6000bf01270 */
[----:B------:R-:W-:-:S04]  /*1120*/  UIADD3 UR5, UR5, 0x100, URZ ;  /* 0x0000010005057890 */ /* 0x000fc8000fffe03f */
[----:B------:R-:W-:-:S04]  /*1130*/  USHF.R.U32.HI UR5, URZ, 0x4, UR5 ;  /* 0x000000043f057899 */ /* 0x000fc80008011605 */
[----:B------:R-:W-:-:S04]  /*1140*/  ULOP3.LUT UR5, UR5, 0x3fff, URZ, 0xc0, !UPT ;  /* 0x00003fff05057892 */ /* 0x000fc8000f8ec03f */
[----:B------:R-:W-:Y:S01]  /*1150*/  ULOP3.LUT UR44, UR5, 0x10000, URZ, 0xfc, !UPT ;  /* 0x00010000052c7892 */ /* 0x000fe2000f8efc3f */
[----:B--2--5:R-:W-:Y:S11]  /*1160*/  @P0 BRA `(.L_x_13) ;  /* 0x0000000000400947 */ /* 0x024ff60003800000 */
[----:B------:R-:W-:Y:S01]  /*1170*/  MOV R0, 0x0 ;  /* 0x0000000000007802 */ /* 0x000fe20000000f00 */
[----:B------:R-:W-:Y:S01]  /*1180*/  ULDC.64 UR4, c[0x4][0x68] ;  /* 0x01001a0000047ab9 */ /* 0x000fe20000000a00 */
[----:B------:R-:W-:Y:S01]  /*1190*/  ULDC.64 UR6, c[0x4][0x8] ;  /* 0x0100020000067ab9 */ /* 0x000fe20000000a00 */
[----:B------:R-:W-:Y:S01]  /*11a0*/  IMAD.U32 R4, RZ, RZ, UR4 ;  /* 0x00000004ff047e24 */ /* 0x000fe2000f8e00ff */
[----:B------:R0:W1:Y:S01]  /*11b0*/  LDC.64 R2, c[0x4][R0] ;  /* 0x0100000000027b82 */ /* 0x0000620000000a00 */
[----:B------:R-:W-:Y:S01]  /*11c0*/  IMAD.U32 R5, RZ, RZ, UR5 ;  /* 0x00000005ff057e24 */ /* 0x000fe2000f8e00ff */
[----:B------:R-:W-:Y:S01]  /*11d0*/  ULDC.64 UR4, c[0x4][0x70] ;  /* 0x01001c0000047ab9 */ /* 0x000fe20000000a00 */
[----:B------:R-:W-:Y:S02]  /*11e0*/  IMAD.U32 R10, RZ, RZ, UR6 ;  /* 0x00000006ff0a7e24 */ /* 0x000fe4000f8e00ff */
[----:B------:R-:W-:Y:S02]  /*11f0*/  IMAD.U32 R6, RZ, RZ, UR4 ;  /* 0x00000004ff067e24 */ /* 0x000fe4000f8e00ff */
[----:B------:R-:W-:-:S02]  /*1200*/  IMAD.U32 R7, RZ, RZ, UR5 ;  /* 0x00000005ff077e24 */ /* 0x000fc4000f8e00ff */
[----:B------:R-:W-:Y:S02]  /*1210*/  IMAD.U32 R11, RZ, RZ, UR7 ;  /* 0x00000007ff0b7e24 */ /* 0x000fe4000f8e00ff */
[----:B------:R-:W-:Y:S02]  /*1220*/  IMAD.MOV.U32 R8, RZ, RZ, 0x1e1 ;  /* 0x000001e1ff087424 */ /* 0x000fe400078e00ff */
[----:B------:R-:W-:Y:S02]  /*1230*/  IMAD.MOV.U32 R12, RZ, RZ, 0x1 ;  /* 0x00000001ff0c7424 */ /* 0x000fe400078e00ff */
[----:B0-----:R-:W-:-:S07]  /*1240*/  IMAD.MOV.U32 R13, RZ, RZ, RZ ;  /* 0x000000ffff0d7224 */ /* 0x001fce00078e00ff */
[----:B------:R-:W-:-:S07]  /*1250*/  LEPC R20, `(.L_x_13) ;  /* 0x000000001014794e */ /* 0x000fce0000000000 */
[----:B-1---5:R-:W-:Y:S05]  /*1260*/  CALL.ABS.NOINC R2 ;  /* 0x0000000002007343 */ /* 0x022fea0003c00000 */
.L_x_13:
[----:B------:R-:W-:-:S13]  /*1270*/  ISETP.NE.AND P0, PT, R52, 0x3, PT ;  /* 0x000000033400780c */ /* 0x000fda0003f05270 */
[----:B------:R-:W-:Y:S05]  /*1280*/  @!P0 BRA `(.L_x_14) ;  /* 0x0000000000048947 */ /* 0x000fea0003800000 */
[----:B------:R-:W-:Y:S01]  /*1290*/  BPT.TRAP 0x1 ;  /* 0x000000040000795c */ /* 0x000fe20000300000 */
.L_x_14:
[----:B------:R-:W-:Y:S02]  /*12a0*/  IMAD.U32 R3, RZ, RZ, UR42 ;  /* 0x0000002aff037e24 */ /* 0x000fe4000f8e00ff */
[----:B------:R-:W-:-:S03]  /*12b0*/  IMAD.U32 R0, RZ, RZ, UR36 ;  /* 0x00000024ff007e24 */ /* 0x000fc6000f8e00ff */
[----:B------:R-:W-:Y:S02]  /*12c0*/  LEA R3, R3, UR45, 0x3 ;  /* 0x0000002d03037c11 */ /* 0x000fe4000f8e18ff */
[----:B------:R-:W-:-:S04]  /*12d0*/  SHF.L.U32 R0, R0, 0x1f, RZ ;  /* 0x0000001f00007819 */ /* 0x000fc800000006ff */
[----:B------:R0:W1:Y:S01]  /*12e0*/  SYNCS.PHASECHK.TRANS64.TRYWAIT P1, [R3+URZ], R0 ;  /* 0x00000000030075a7 */ /* 0x000062000802017f */
[----:B------:R-:W-:Y:S05]  /*12f0*/  @!P0 BRA `(.L_x_15) ;  /* 0x0000000000048947 */ /* 0x000fea0003800000 */
[----:B------:R-:W-:Y:S01]  /*1300*/  BPT.TRAP 0x1 ;  /* 0x000000040000795c */ /* 0x000fe20000300000 */
.L_x_15:
[----:B-1----:R-:W-:Y:S05]  /*1310*/  @P1 BRA `(.L_x_16) ;  /* 0x0000000000081947 */ /* 0x002fea0003800000 */
[----:B------:R-:W1:Y:S02]  /*1320*/  SYNCS.PHASECHK.TRANS64.TRYWAIT P1, [R3+URZ], R0 ;  /* 0x00000000030075a7 */ /* 0x000e64000802017f */
[----:B-1----:R-:W-:Y:S05]  /*1330*/  @!P1 BRA `(.L_x_17) ;  /* 0x0000004c00049947 */ /* 0x002fea0003800000 */
.L_x_16:
[----:B------:R-:W-:-:S04]  /*1340*/  UISETP.LT.AND UP0, UPT, UR43, 0x1, UPT ;  /* 0x000000012b00788c */ /* 0x000fc8000bf01270 */
[----:B------:R-:W-:-:S04]  /*1350*/  USEL UR4, UR43, 0x1, UP0 ;  /* 0x000000012b047887 */ /* 0x000fc80008000000 */
[----:B------:R-:W-:-:S06]  /*1360*/  UIADD3 UR4, UR43, -UR4, URZ ;  /* 0x800000042b047290 */ /* 0x000fcc000fffe03f */
[----:B01----:R-:W-:Y:S01]  /*1370*/  IMAD.U32 R0, RZ, RZ, UR4 ;  /* 0x00000004ff007e24 */ /* 0x003fe2000f8e00ff */
[----:B------:R-:W-:Y:S05]  /*1380*/  WARPSYNC.ALL ;  /* 0x0000000000007948 */ /* 0x000fea0003800000 */
[----:B------:R-:W-:Y:S01]  /*1390*/  ISETP.GE.AND P1, PT, R0, 0x1, PT ;  /* 0x000000010000780c */ /* 0x000fe20003f26270 */
[----:B------:R-:W-:Y:S01]  /*13a0*/  UIADD3 UR4, UR45, 0x30100, URZ ;  /* 0x000301002d047890 */ /* 0x000fe2000fffe03f */
[----:B------:R-:W-:Y:S01]  /*13b0*/  WARPGROUP.ARRIVE ;  /* 0x00000000000079c5 */ /* 0x000fe20000000000 */
[----:B------:R-:W-:Y:S02]  /*13c0*/  UIMAD UR8, UR42, 0x1800, UR44 ;  /* 0x000018002a0878a4 */ /* 0x000fe4000f8e022c */
[----:B------:R-:W-:Y:S01]  /*13d0*/  USHF.R.U32.HI UR4, URZ, 0x4, UR4 ;  /* 0x000000043f047899 */ /* 0x000fe20008011604 */
[----:B------:R-:W-:Y:S01]  /*13e0*/  UMOV UR9, 0x40000040 ;  /* 0x4000004000097882 */ /* 0x000fe20000000000 */
[----:B------:R-:W-:-:S02]  /*13f0*/  UMOV UR11, 0x40000000 ;  /* 0x40000000000b7882 */ /* 0x000fc40000000000 */
[----:B------:R-:W-:Y:S02]  /*1400*/  ULOP3.LUT UR4, UR4, 0x3fff, URZ, 0xc0, !UPT ;  /* 0x00003fff04047892 */ /* 0x000fe4000f8ec03f */
[----:B------:R-:W-:Y:S02]  /*1410*/  UIADD3 UR12, UR8, 0x400, URZ ;  /* 0x00000400080c7890 */ /* 0x000fe4000fffe03f */
[----:B------:R-:W-:Y:S01]  /*1420*/  ULOP3.LUT UR4, UR4, 0x10000, URZ, 0xfc, !UPT ;  /* 0x0001000004047892 */ /* 0x000fe2000f8efc3f */
[----:B------:R-:W-:Y:S01]  /*1430*/  UMOV UR15, UR11 ;  /* 0x0000000b000f7c82 */ /* 0x000fe20008000000 */
[----:B------:R-:W-:Y:S02]  /*1440*/  UMOV UR13, 0x40000040 ;  /* 0x40000040000d7882 */ /* 0x000fe40000000000 */
[----:B------:R-:W-:Y:S02]  /*1450*/  ULEA UR6, UR42, UR4, 0x8 ;  /* 0x000000042a067291 */ /* 0x000fe4000f8e403f */
[----:B------:R-:W-:-:S05]  /*1460*/  UIADD3 UR5, UR8, 0x402, URZ ;  /* 0x0000040208057890 */ /* 0x000fca000fffe03f */
[----:B------:R-:W-:Y:S02]  /*1470*/  UMOV UR10, UR6 ;  /* 0x00000006000a7c82 */ /* 0x000fe40008000000 */
[----:B------:R-:W-:Y:S01]  /*1480*/  HGMMA.64x8x16.F32 R28, gdesc[UR8], RZ, !UPT, gsb0 ;  /* 0x00000000081c79f0 */ /* 0x000fe2000c0008ff */
[----:B------:R-:W-:Y:S01]  /*1490*/  UMOV UR14, UR10 ;  /* 0x0000000a000e7c82 */ /* 0x000fe20008000000 */
[----:B------:R-:W-:Y:S01]  /*14a0*/  UIADD3 UR10, UR6, 0xc6, URZ ;  /* 0x000000c6060a7890 */ /* 0x000fe2000fffe03f */
[----:B------:R-:W-:Y:S01]  /*14b0*/  UMOV UR9, 0x40000040 ;  /* 0x4000004000097882 */ /* 0x000fe20000000000 */
[----:B------:R-:W-:Y:S01]  /*14c0*/  UMOV UR11, 0x40000000 ;  /* 0x40000000000b7882 */ /* 0x000fe20000000000 */
[----:B------:R-:W-:Y:S02]  /*14d0*/  WARPGROUP.DEPBAR.LE gsb0, 0x0 ;  /* 0x00008000000079c5 */ /* 0x000fe40000010000 */
[----:B------:R-:W-:-:S06]  /*14e0*/  WARPGROUP.ARRIVE ;  /* 0x00000000000079c5 */ /* 0x000fcc0000000000 */
[----:B------:R-:W-:Y:S01]  /*14f0*/  HGMMA.64x8x16.F32 R24, gdesc[UR12], RZ, !UPT, gsb0 ;  /* 0x000000000c1879f0 */ /* 0x000fe2000c0008ff */
[----:B------:R-:W-:Y:S02]  /*1500*/  UIADD3 UR12, UR8, 0x2, URZ ;  /* 0x00000002080c7890 */ /* 0x000fe4000fffe03f */
[----:B------:R-:W-:Y:S01]  /*1510*/  UIADD3 UR14, UR6, 0x2, URZ ;  /* 0x00000002060e7890 */ /* 0x000fe2000fffe03f */
[----:B------:R-:W-:Y:S01]  /*1520*/  UMOV UR13, 0x40000040 ;  /* 0x40000040000d7882 */ /* 0x000fe20000000000 */
[----:B------:R-:W-:Y:S01]  /*1530*/  UMOV UR15, 0x40000000 ;  /* 0x40000000000f7882 */ /* 0x000fe20000000000 */
[----:B------:R-:W-:Y:S02]  /*1540*/  WARPGROUP.DEPBAR.LE gsb0, 0x0 ;  /* 0x00008000000079c5 */ /* 0x000fe40000010000 */
[----:B------:R-:W-:-:S06]  /*1550*/  WARPGROUP.ARRIVE ;  /* 0x00000000000079c5 */ /* 0x000fcc0000000000 */
[----:B------:R-:W-:Y:S01]  /*1560*/  HGMMA.64x8x16.F32 R28, gdesc[UR12], R28, gsb0 ;  /* 0x000000000c1c79f0 */ /* 0x000fe2000800081c */
[----:B------:R-:W-:Y:S01]  /*1570*/  UMOV UR12, UR5 ;  /* 0x00000005000c7c82 */ /* 0x000fe20008000000 */
[----:B------:R-:W-:Y:S01]  /*1580*/  UMOV UR13, 0x40000040 ;  /* 0x40000040000d7882 */ /* 0x000fe20000000000 */
[----:B------:R-:W-:Y:S01]  /*1590*/  UIADD3 UR5, UR8, 0x404, URZ ;  /* 0x0000040408057890 */ /* 0x000fe2000fffe03f */
[----:B------:R-:W-:Y:S02]  /*15a0*/  WARPGROUP.DEPBAR.LE gsb0, 0x0 ;  /* 0x00008000000079c5 */ /* 0x000fe40000010000 */
[----:B------:R-:W-:-:S06]  /*15b0*/  WARPGROUP.ARRIVE ;  /* 0x00000000000079c5 */ /* 0x000fcc0000000000 */
[----:B------:R-:W-:Y:S01]  /*15c0*/  HGMMA.64x8x16.F32 R24, gdesc[UR12], R24, gsb0 ;  /* 0x000000000c1879f0 */ /* 0x000fe20008000818 */
        /* <DEDUP_REMOVED lines=160> */
[----:B------:R-:W-:Y:S01]  /*1fd0*/  UIADD3 UR6, UR8, 0x1606, URZ ;  /* 0x0000160608067890 */ /* 0x000fe2000fffe03f */
[----:B------:R-:W-:Y:S02]  /*1fe0*/  WARPGROUP.DEPBAR.LE gsb0, 0x0 ;  /* 0x00008000000079c5 */ /* 0x000fe40000010000 */
[----:B------:R-:W-:-:S06]  /*1ff0*/  WARPGROUP.ARRIVE ;  /* 0x00000000000079c5 */ /* 0x000fcc0000000000 */
[----:B------:R-:W-:Y:S01]  /*2000*/  HGMMA.64x8x16.F32 R28, gdesc[UR12], R28, gsb0 ;  /* 0x000000000c1c79f0 */ /* 0x000fe2000800081c */
[----:B------:R-:W-:Y:S01]  /*2010*/  UMOV UR12, UR5 ;  /* 0x00000005000c7c82 */ /* 0x000fe20008000000 */
[----:B------:R-:W-:Y:S01]  /*2020*/  UMOV UR13, 0x40000040 ;  /* 0x40000040000d7882 */ /* 0x000fe20000000000 */
[----:B------:R-:W-:-:S07]  /*2030*/  UIADD3 UR5, UR8, 0x1206, URZ ;  /* 0x0000120608057890 */ /* 0x000fce000fffe03f */
[----:B------:R-:W-:Y:S01]  /*2040*/  UMOV UR8, UR5 ;  /* 0x0000000500087c82 */ /* 0x000fe20008000000 */
[----:B------:R-:W-:Y:S02]  /*2050*/  WARPGROUP.DEPBAR.LE gsb0, 0x0 ;  /* 0x00008000000079c5 */ /* 0x000fe40000010000 */
[----:B------:R-:W-:-:S06]  /*2060*/  WARPGROUP.ARRIVE ;  /* 0x00000000000079c5 */ /* 0x000fcc0000000000 */
[----:B------:R-:W-:Y:S03]  /*2070*/  HGMMA.64x8x16.F32 R24, gdesc[UR12], R24, gsb0 ;  /* 0x000000000c1879f0 */ /* 0x000fe60008000818 */
[----:B------:R-:W-:Y:S02]  /*2080*/  WARPGROUP.DEPBAR.LE gsb0, 0x0 ;  /* 0x00008000000079c5 */ /* 0x000fe40000010000 */
[----:B------:R-:W-:-:S06]  /*2090*/  WARPGROUP.ARRIVE ;  /* 0x00000000000079c5 */ /* 0x000fcc0000000000 */
[----:B------:R-:W-:Y:S01]  /*20a0*/  HGMMA.64x8x16.F32 R28, gdesc[UR8], R28, gsb0 ;  /* 0x00000000081c79f0 */ /* 0x000fe2000800081c */
[----:B------:R-:W-:Y:S01]  /*20b0*/  UMOV UR8, UR6 ;  /* 0x0000000600087c82 */ /* 0x000fe20008000000 */
[----:B------:R-:W-:Y:S01]  /*20c0*/  UMOV UR9, 0x40000040 ;  /* 0x4000004000097882 */ /* 0x000fe20000000000 */
[----:B------:R-:W-:Y:S02]  /*20d0*/  WARPGROUP.DEPBAR.LE gsb0, 0x0 ;  /* 0x00008000000079c5 */ /* 0x000fe40000010000 */
[----:B------:R-:W-:-:S06]  /*20e0*/  WARPGROUP.ARRIVE ;  /* 0x00000000000079c5 */ /* 0x000fcc0000000000 */
[----:B------:R-:W-:Y:S03]  /*20f0*/  HGMMA.64x8x16.F32 R24, gdesc[UR8], R24, gsb0 ;  /* 0x00000000081879f0 */ /* 0x000fe60008000818 */
[----:B------:R-:W-:Y:S02]  /*2100*/  WARPGROUP.DEPBAR.LE gsb0, 0x0 ;  /* 0x00008000000079c5 */ /* 0x000fe40000010000 */
[----:B------:R-:W-:Y:S05]  /*2110*/  @!P1 BRA `(.L_x_18) ;  /* 0x0000000c00e89947 */ /* 0x000fea0003800000 */
[----:B------:R-:W-:-:S04]  /*2120*/  UIADD3 UR5, UR42, 0x1, URZ ;  /* 0x000000012a057890 */ /* 0x000fc8000fffe03f */
[----:B------:R-:W-:-:S04]  /*2130*/  UISETP.NE.AND UP0, UPT, UR5, 0x2, UPT ;  /* 0x000000020500788c */ /* 0x000fc8000bf05270 */
[----:B------:R-:W-:Y:S02]  /*2140*/  USEL UR6, URZ, 0x1, UP0 ;  /* 0x000000013f067887 */ /* 0x000fe40008000000 */
[----:B------:R-:W-:Y:S02]  /*2150*/  USEL UR5, UR5, URZ, UP0 ;  /* 0x0000003f05057287 */ /* 0x000fe40008000000 */
[----:B------:R-:W-:-:S06]  /*2160*/  ULOP3.LUT UR6, UR36, UR6, URZ, 0x3c, !UPT ;  /* 0x0000000624067292 */ /* 0x000fcc000f8e3c3f */
[----:B------:R-:W-:Y:S01]  /*2170*/  IMAD.U32 R4, RZ, RZ, UR6 ;  /* 0x00000006ff047e24 */ /* 0x000fe2000f8e00ff */
[----:B------:R-:W-:-:S06]  /*2180*/  UMOV UR6, UR42 ;  /* 0x0000002a00067c82 */ /* 0x000fcc0008000000 */
.L_x_25:
[----:B01----:R-:W-:Y:S05]  /*2190*/  @!P0 BRA `(.L_x_19) ;  /* 0x0000000000048947 */ /* 0x003fea0003800000 */
[----:B------:R-:W-:Y:S01]  /*21a0*/  BPT.TRAP 0x1 ;  /* 0x000000040000795c */ /* 0x000fe20000300000 */
.L_x_19:
[----:B------:R-:W0:Y:S01]  /*21b0*/  S2UR UR8, SR_CgaCtaId ;  /* 0x00000000000879c3 */ /* 0x000e220000008800 */
[----:B------:R-:W-:Y:S01]  /*21c0*/  UMOV UR7, 0x400 ;  /* 0x0000040000077882 */ /* 0x000fe20000000000 */
[----:B------:R-:W-:Y:S01]  /*21d0*/  SHF.L.U32 R2, R4, 0x1f, RZ ;  /* 0x0000001f04027819 */ /* 0x000fe200000006ff */
[----:B0-----:R-:W-:-:S04]  /*21e0*/  ULEA UR7, UR8, UR7, 0x18 ;  /* 0x0000000708077291 */ /* 0x001fc8000f8ec03f */
[----:B------:R-:W-:-:S09]  /*21f0*/  ULEA UR8, UR5, UR7, 0x3 ;  /* 0x0000000705087291 */ /* 0x000fd2000f8e183f */
[----:B------:R0:W1:Y:S01]  /*2200*/  SYNCS.PHASECHK.TRANS64.TRYWAIT P1, [UR8], R2 ;  /* 0x00000002ff0075a7 */ /* 0x0000620008020148 */
[----:B------:R-:W-:Y:S05]  /*2210*/  @!P0 BRA `(.L_x_20) ;  /* 0x0000000000048947 */ /* 0x000fea0003800000 */
[----:B------:R-:W-:Y:S01]  /*2220*/  BPT.TRAP 0x1 ;  /* 0x000000040000795c */ /* 0x000fe20000300000 */
.L_x_20:
[----:B-1----:R-:W-:Y:S05]  /*2230*/  @P1 BRA `(.L_x_21) ;  /* 0x0000000000081947 */ /* 0x002fea0003800000 */
[----:B------:R-:W1:Y:S02]  /*2240*/  SYNCS.PHASECHK.TRANS64.TRYWAIT P1, [UR8], R2 ;  /* 0x00000002ff0075a7 */ /* 0x000e640008020148 */
[----:B-1----:R-:W-:Y:S05]  /*2250*/  @!P1 BRA `(.L_x_22) ;  /* 0x0000003c00509947 */ /* 0x002fea0003800000 */
.L_x_21:
[----:B------:R-:W-:Y:S01]  /*2260*/  ULEA UR10, UR5, UR4, 0x8 ;  /* 0x00000004050a7291 */ /* 0x000fe2000f8e403f */
[----:B------:R-:W-:Y:S01]  /*2270*/  WARPGROUP.ARRIVE ;  /* 0x00000000000079c5 */ /* 0x000fe20000000000 */
[----:B------:R-:W-:Y:S01]  /*2280*/  UIMAD UR8, UR5, 0x1800, UR44 ;  /* 0x00001800050878a4 */ /* 0x000fe2000f8e022c */
[----:B------:R-:W-:Y:S01]  /*2290*/  UMOV UR11, 0x40000000 ;  /* 0x40000000000b7882 */ /* 0x000fe20000000000 */
[----:B------:R-:W-:Y:S02]  /*22a0*/  UMOV UR9, 0x40000040 ;  /* 0x4000004000097882 */ /* 0x000fe40000000000 */
[----:B------:R-:W-:Y:S01]  /*22b0*/  UIADD3 UR12, UR8, 0x400, URZ ;  /* 0x00000400080c7890 */ /* 0x000fe2000fffe03f */
[----:B------:R-:W-:Y:S01]  /*22c0*/  UMOV UR14, UR10 ;  /* 0x0000000a000e7c82 */ /* 0x000fe20008000000 */
[----:B------:R-:W-:Y:S01]  /*22d0*/  UMOV UR15, UR11 ;  /* 0x0000000b000f7c82 */ /* 0x000fe20008000000 */
[----:B------:R-:W-:Y:S02]  /*22e0*/  UMOV UR13, 0x40000040 ;  /* 0x40000040000d7882 */ /* 0x000fe40000000000 */
[----:B------:R-:W-:Y:S01]  /*22f0*/  HGMMA.64x8x16.F32 R28, gdesc[UR8], R28, gsb0 ;  /* 0x00000000081c79f0 */ /* 0x000fe2000800081c */
[----:B------:R-:W-:Y:S01]  /*2300*/  UIADD3 UR9, UR8, 0x402, URZ ;  /* 0x0000040208097890 */ /* 0x000fe2000fffe03f */
[----:B------:R-:W-:Y:S01]  /*2310*/  UMOV UR11, 0x40000000 ;  /* 0x40000000000b7882 */ /* 0x000fe20000000000 */
[----:B------:R-:W-:-:S02]  /*2320*/  WARPGROUP.DEPBAR.LE gsb0, 0x0 ;  /* 0x00008000000079c5 */ /* 0x000fc40000010000 */
        /* <DEDUP_REMOVED lines=181> */
[----:B------:R-:W-:Y:S01]  /*2e80*/  UMOV UR9, 0x40000040 ;  /* 0x4000004000097882 */ /* 0x000fe20000000000 */
[----:B------:R-:W-:Y:S02]  /*2e90*/  WARPGROUP.DEPBAR.LE gsb0, 0x0 ;  /* 0x00008000000079c5 */ /* 0x000fe40000010000 */
[----:B------:R-:W-:-:S06]  /*2ea0*/  WARPGROUP.ARRIVE ;  /* 0x00000000000079c5 */ /* 0x000fcc0000000000 */
[----:B------:R-:W-:Y:S01]  /*2eb0*/  HGMMA.64x8x16.F32 R24, gdesc[UR12], R24, gsb0 ;  /* 0x000000000c1879f0 */ /* 0x000fe20008000818 */
[----:B------:R-:W-:Y:S02]  /*2ec0*/  UIADD3 UR12, UR8, 0x1206, URZ ;  /* 0x00001206080c7890 */ /* 0x000fe4000fffe03f */
[----:B------:R-:W-:-:S05]  /*2ed0*/  UIADD3 UR13, UR8, 0x1606, URZ ;  /* 0x00001606080d7890 */ /* 0x000fca000fffe03f */
[----:B------:R-:W-:Y:S01]  /*2ee0*/  UMOV UR8, UR12 ;  /* 0x0000000c00087c82 */ /* 0x000fe20008000000 */
        /* <DEDUP_REMOVED lines=10> */
[----:B------:R-:W-:Y:S01]  /*2f90*/  BPT.TRAP 0x1 ;  /* 0x000000040000795c */ /* 0x000fe20000300000 */
.L_x_23:
[----:B------:R-:W-:Y:S01]  /*2fa0*/  ULEA UR7, UR6, UR7, 0x3 ;  /* 0x0000000706077291 */ /* 0x000fe2000f8e183f */
[----:B------:R-:W-:-:S03]  /*2fb0*/  ISETP.GT.U32.AND P1, PT, R18, 0x1, PT ;  /* 0x000000011200780c */ /* 0x000fc60003f24070 */
[----:B------:R-:W-:-:S04]  /*2fc0*/  UIADD3 UR7, UR7, 0x10, URZ ;  /* 0x0000001007077890 */ /* 0x000fc8000fffe03f */
[----:B------:R-:W-:-:S09]  /*2fd0*/  UPRMT UR7, URZ, 0x654, UR7 ;  /* 0x000006543f077896 */ /* 0x000fd20008000007 */
[----:B------:R-:W-:Y:S01]  /*2fe0*/  SYNCS.ARRIVE.TRANS64.RED.A1T0 RZ, [UR7], RZ ;  /* 0x000000ffffff79a7 */ /* 0x000fe20008100407 */
[----:B------:R-:W-:Y:S05]  /*2ff0*/  @P1 BRA `(.L_x_24) ;  /* 0x0000000000041947 */ /* 0x000fea0003800000 */
[----:B------:R-:W-:Y:S01]  /*3000*/  BPT.TRAP 0x1 ;  /* 0x000000040000795c */ /* 0x000fe20000300000 */
.L_x_24:
[----:B------:R-:W-:Y:S01]  /*3010*/  UIADD3 UR5, UR5, 0x1, URZ ;  /* 0x0000000105057890 */ /* 0x000fe2000fffe03f */
[C---:B------:R-:W-:Y:S01]  /*3020*/  ISETP.GT.AND P1, PT, R0.reuse, 0x1, PT ;  /* 0x000000010000780c */ /* 0x040fe20003f24270 */
[----:B------:R-:W-:Y:S01]  /*3030*/  UIADD3 UR6, UR6, 0x1, URZ ;  /* 0x0000000106067890 */ /* 0x000fe2000fffe03f */
[----:B------:R-:W-:Y:S01]  /*3040*/  VIADD R0, R0, 0xffffffff ;  /* 0xffffffff00007836 */ /* 0x000fe20000000000 */
[----:B------:R-:W-:Y:S02]  /*3050*/  UISETP.NE.AND UP0, UPT, UR5, 0x2, UPT ;  /* 0x000000020500788c */ /* 0x000fe4000bf05270 */
[----:B------:R-:W-:Y:S02]  /*3060*/  UISETP.NE.AND UP1, UPT, UR6, 0x2, UPT ;  /* 0x000000020600788c */ /* 0x000fe4000bf25270 */
[----:B------:R-:W-:Y:S02]  /*3070*/  USEL UR7, URZ, 0x1, UP0 ;  /* 0x000000013f077887 */ /* 0x000fe40008000000 */
[----:B------:R-:W-:-:S02]  /*3080*/  USEL UR5, UR5, URZ, UP0 ;  /* 0x0000003f05057287 */ /* 0x000fc40008000000 */
[----:B------:R-:W-:Y:S02]  /*3090*/  USEL UR6, UR6, URZ, UP1 ;  /* 0x0000003f06067287 */ /* 0x000fe40008800000 */
[----:B------:R-:W-:Y:S01]  /*30a0*/  LOP3.LUT R4, R4, UR7, RZ, 0x3c, !PT ;  /* 0x0000000704047c12 */ /* 0x000fe2000f8e3cff */
[----:B------:R-:W-:Y:S09]  /*30b0*/  @P1 BRA `(.L_x_25) ;  /* 0xfffffff000341947 */ /* 0x000ff2000383ffff */
.L_x_18:
[----:B------:R-:W2:Y:S02]  /*30c0*/  LDC R0, c[0x0][0x28c] ;  /* 0x0000a300ff007b82 */ /* 0x000ea40000000800 */
[----:B--2---:R-:W-:-:S13]  /*30d0*/  ISETP.GE.AND P1, PT, R0, 0x1, PT ;  /* 0x000000010000780c */ /* 0x004fda0003f26270 */
[----:B------:R-:W-:Y:S05]  /*30e0*/  @!P1 BRA `(.L_x_26) ;  /* 0x0000000000409947 */ /* 0x000fea0003800000 */
[----:B------:R-:W-:Y:S05]  /*30f0*/  @!P0 BRA `(.L_x_27) ;  /* 0x0000000000048947 */ /* 0x000fea0003800000 */
[----:B------:R-:W-:Y:S01]  /*3100*/  BPT.TRAP 0x1 ;  /* 0x000000040000795c */ /* 0x000fe20000300000 */
.L_x_27:
[----:B------:R-:W2:Y:S01]  /*3110*/  S2UR UR6, SR_CgaCtaId ;  /* 0x00000000000679c3 */ /* 0x000ea20000008800 */
[----:B------:R-:W-:Y:S01]  /*3120*/  UISETP.LT.AND UP0, UPT, UR43, 0x1, UPT ;  /* 0x000000012b00788c */ /* 0x000fe2000bf01270 */
[----:B------:R-:W-:Y:S01]  /*3130*/  ISETP.GT.U32.AND P0, PT, R18, 0x1, PT ;  /* 0x000000011200780c */ /* 0x000fe20003f04070 */
[----:B------:R-:W-:Y:S02]  /*3140*/  UMOV UR5, 0x400 ;  /* 0x0000040000057882 */ /* 0x000fe40000000000 */
[----:B------:R-:W-:-:S04]  /*3150*/  USEL UR4, UR43, 0x1, UP0 ;  /* 0x000000012b047887 */ /* 0x000fc80008000000 */
[----:B------:R-:W-:-:S04]  /*3160*/  UIADD3 UR4, UR42, UR43, -UR4 ;  /* 0x0000002b2a047290 */ /* 0x000fc8000fffe804 */
[----:B------:R-:W-:-:S04]  /*3170*/  USHF.L.U32 UR4, UR4, 0x3, URZ ;  /* 0x0000000304047899 */ /* 0x000fc8000800063f */
[----:B------:R-:W-:Y:S02]  /*3180*/  ULOP3.LUT UR4, UR4, 0x8, URZ, 0xc0, !UPT ;  /* 0x0000000804047892 */ /* 0x000fe4000f8ec03f */
[----:B--2---:R-:W-:-:S04]  /*3190*/  ULEA UR5, UR6, UR5, 0x18 ;  /* 0x0000000506057291 */ /* 0x004fc8000f8ec03f */
[----:B------:R-:W-:-:S04]  /*31a0*/  UIADD3 UR4, UR5, 0x10, UR4 ;  /* 0x0000001005047890 */ /* 0x000fc8000fffe004 */
[----:B------:R-:W-:-:S09]  /*31b0*/  UPRMT UR4, URZ, 0x654, UR4 ;  /* 0x000006543f047896 */ /* 0x000fd20008000004 */
[----:B------:R-:W-:Y:S01]  /*31c0*/  SYNCS.ARRIVE.TRANS64.RED.A1T0 RZ, [UR4], RZ ;  /* 0x000000ffffff79a7 */ /* 0x000fe20008100404 */
[----:B------:R-:W-:Y:S05]  /*31d0*/  @P0 BRA `(.L_x_26) ;  /* 0x0000000000040947 */ /* 0x000fea0003800000 */
[----:B------:R-:W-:Y:S01]  /*31e0*/  BPT.TRAP 0x1 ;  /* 0x000000040000795c */ /* 0x000fe20000300000 */
.L_x_26:
[----:B01----:R-:W0:Y:S01]  /*31f0*/  LDC R2, c[0x0][0x288] ;  /* 0x0000a200ff027b82 */ /* 0x003e220000000800 */
[----:B------:R-:W-:Y:S01]  /*3200*/  UIADD3 UR42, UR43, UR42, URZ ;  /* 0x0000002a2b2a7290 */ /* 0x000fe2000fffe03f */
[----:B------:R-:W-:Y:S01]  /*3210*/  IMAD.SHL.U32 R9, R38, 0x8, RZ ;  /* 0x0000000826097824 */ /* 0x000fe200078e00ff */
[----:B------:R-:W-:Y:S01]  /*3220*/  ULDC UR8, c[0x0][0x284] ;  /* 0x0000a10000087ab9 */ /* 0x000fe20000000800 */
[----:B------:R-:W-:Y:S01]  /*3230*/  IMAD R13, R37, 0xc0, RZ ;  /* 0x000000c0250d7824 */ /* 0x000fe200078e02ff */
[----:B------:R-:W-:Y:S01]  /*3240*/  USHF.R.U32.HI UR4, URZ, 0x1, UR42 ;  /* 0x000000013f047899 */ /* 0x000fe2000801162a */
[C---:B------:R-:W-:Y:S01]  /*3250*/  IMAD.SHL.U32 R4, R22.reuse, 0x2, RZ ;  /* 0x0000000216047824 */ /* 0x040fe200078e00ff */
[----:B------:R-:W-:Y:S01]  /*3260*/  LOP3.LUT R0, R22, 0x3, RZ, 0xc0, !PT ;  /* 0x0000000316007812 */ /* 0x000fe200078ec0ff */
[----:B------:R-:W-:Y:S01]  /*3270*/  UISETP.GT.U32.AND UP1, UPT, UR42, 0x1, UPT ;  /* 0x000000012a00788c */ /* 0x000fe2000bf24070 */
[----:B------:R-:W-:Y:S01]  /*3280*/  SHF.R.S32.HI R15, RZ, 0x1f, R23 ;  /* 0x0000001fff0f7819 */ /* 0x000fe20000011417 */
[----:B------:R-:W-:Y:S01]  /*3290*/  ULOP3.LUT UR4, UR4, 0x1, URZ, 0xc0, !UPT ;  /* 0x0000000104047892 */ /* 0x000fe2000f8ec03f */
[----:B------:R-:W-:Y:S01]  /*32a0*/  LOP3.LUT R4, R9, 0x6, R4, 0xf8, !PT ;  /* 0x0000000609047812 */ /* 0x000fe200078ef804 */
[----:B------:R-:W-:Y:S01]  /*32b0*/  ULDC.64 UR6, c[0x0][0x5d0] ;  /* 0x0001740000067ab9 */ /* 0x000fe20000000a00 */
[----:B------:R-:W-:-:S02]  /*32c0*/  UISETP.LT.U32.AND UP1, UPT, UR43, 0x2, UP1 ;  /* 0x000000022b00788c */ /* 0x000fc40008f21070 */
[----:B------:R-:W-:Y:S01]  /*32d0*/  UISETP.NE.U32.AND UP0, UPT, UR4, 0x1, UPT ;  /* 0x000000010400788c */ /* 0x000fe2000bf05070 */
[----:B------:R-:W-:Y:S01]  /*32e0*/  SHF.R.S32.HI R5, RZ, 0x1f, R4 ;  /* 0x0000001fff057819 */ /* 0x000fe20000011404 */
[----:B------:R-:W-:Y:S02]  /*32f0*/  USEL UR5, URZ, 0x1, !UP1 ;  /* 0x000000013f057887 */ /* 0x000fe4000c800000 */
[----:B------:R-:W-:Y:S02]  /*3300*/  UISETP.GT.U32.AND UP0, UPT, UR43, 0x1, !UP0 ;  /* 0x000000012b00788c */ /* 0x000fe4000c704070 */
[----:B------:R-:W-:Y:S02]  /*3310*/  ULOP3.LUT UR42, UR42, 0x1, URZ, 0xc0, !UPT ;  /* 0x000000012a2a7892 */ /* 0x000fe4000f8ec03f */
[----:B------:R-:W-:Y:S01]  /*3320*/  USEL UR4, URZ, 0x1, !UP0 ;  /* 0x000000013f047887 */ /* 0x000fe2000c000000 */
[----:B0-----:R-:W-:Y:S01]  /*3330*/  ISETP.GE.AND P0, PT, R9, R2, PT ;  /* 0x000000020900720c */ /* 0x001fe20003f06270 */
[----:B------:R-:W-:-:S02]  /*3340*/  IMAD R0, R0, -0x2, R2 ;  /* 0xfffffffe00007824 */ /* 0x000fc400078e0202 */
[----:B------:R-:W-:Y:S01]  /*3350*/  IMAD R2, R15, UR6, RZ ;  /* 0x000000060f027c24 */ /* 0x000fe2000f8e02ff */
[----:B------:R-:W-:Y:S01]  /*3360*/  ISETP.GE.OR P0, PT, R13, UR8, P0 ;  /* 0x000000080d007c0c */ /* 0x000fe20008706670 */
[----:B------:R-:W-:Y:S01]  /*3370*/  ULOP3.LUT UR36, UR4, UR36, UR5, 0x96, !UPT ;  /* 0x0000002404247292 */ /* 0x000fe2000f8e9605 */
[----:B------:R-:W-:Y:S02]  /*3380*/  IMAD.IADD R56, R0, 0x1, -R9 ;  /* 0x0000000100387824 */ /* 0x000fe400078e0a09 */
[C---:B------:R-:W-:Y:S02]  /*3390*/  IMAD R7, R23.reuse, UR7, R2 ;  /* 0x0000000717077c24 */ /* 0x040fe4000f8e0202 */
[----:B------:R-:W-:-:S04]  /*33a0*/  IMAD.WIDE.U32 R2, R23, UR6, R4 ;  /* 0x0000000617027c25 */ /* 0x000fc8000f8e0004 */
[----:B------:R-:W-:Y:S02]  /*33b0*/  IMAD.IADD R7, R3, 0x1, R7 ;  /* 0x0000000103077824 */ /* 0x000fe400078e0207 */
[----:B------:R-:W-:Y:S02]  /*33c0*/  IMAD.MOV.U32 R0, RZ, RZ, -0x1 ;  /* 0xffffffffff007424 */ /* 0x000fe400078e00ff */
[----:B------:R-:W-:Y:S01]  /*33d0*/  IMAD.MOV.U32 R6, RZ, RZ, R2 ;  /* 0x000000ffff067224 */ /* 0x000fe200078e0002 */
[----:B------:R-:W-:Y:S06]  /*33e0*/  @P0 BRA `(.L_x_28) ;  /* 0x0000000c00840947 */ /* 0x000fec0003800000 */
[----:B------:R-:W0:Y:S01]  /*33f0*/  LDC.64 R2, c[0x0][0x5c8] ;  /* 0x00017200ff027b82 */ /* 0x000e220000000a00 */
[----:B-----5:R-:W-:Y:S01]  /*3400*/  FSETP.NEU.AND P0, PT, R35, RZ, PT ;  /* 0x000000ff2300720b */ /* 0x020fe20003f0d000 */
[----:B------:R-:W-:Y:S01]  /*3410*/  IMAD.WIDE R10, R37, 0xc0, R32 ;  /* 0x000000c0250a7825 */ /* 0x000fe200078e0220 */
[----:B------:R-:W-:Y:S03]  /*3420*/  BSSY B0, `(.L_x_28) ;  /* 0x00000dd000007945 */ /* 0x000fe60003800000 */
[----:B------:R-:W-:Y:S02]  /*3430*/  IMAD.IADD R54, R36, 0x1, -R13 ;  /* 0x0000000124367824 */ /* 0x000fe400078e0a0d */
[-C--:B0-----:R-:W-:Y:S02]  /*3440*/  IMAD R8, R11, R2.reuse, RZ ;  /* 0x000000020b087224 */ /* 0x081fe400078e02ff */
[----:B------:R-:W-:-:S04]  /*3450*/  IMAD.WIDE.U32 R42, R10, R2, R6 ;  /* 0x000000020a2a7225 */ /* 0x000fc800078e0006 */
[----:B------:R-:W-:-:S04]  /*3460*/  IMAD R7, R10, R3, R8 ;  /* 0x000000030a077224 */ /* 0x000fc800078e0208 */
[----:B------:R-:W-:Y:S01]  /*3470*/  IMAD.IADD R37, R43, 0x1, R7 ;  /* 0x000000012b257824 */ /* 0x000fe200078e0207 */
[----:B------:R-:W-:Y:S06]  /*3480*/  @!P0 BRA `(.L_x_29) ;  /* 0x00000008008c8947 */ /* 0x000fec0003800000 */
[----:B------:R-:W0:Y:S01]  /*3490*/  LDC.64 R8, c[0x0][0x5b8] ;  /* 0x00016e00ff087b82 */ /* 0x000e220000000a00 */
[----:B------:R-:W-:Y:S01]  /*34a0*/  ISETP.GT.AND P1, PT, R54, RZ, PT ;  /* 0x000000ff3600720c */ /* 0x000fe20003f24270 */
[----:B------:R-:W-:-:S03]  /*34b0*/  ULDC.64 UR4, c[0x0][0x5c0] ;  /* 0x0001700000047ab9 */ /* 0x000fc60000000a00 */
[----:B------:R-:W-:-:S03]  /*34c0*/  ISETP.GT.AND P2, PT, R56, RZ, P1 ;  /* 0x000000ff3800720c */ /* 0x000fc60000f44270 */
[----:B------:R-:W1:Y:S08]  /*34d0*/  LDC.64 R12, c[0x0][0x5b0] ;  /* 0x00016c00ff0c7b82 */ /* 0x000e700000000a00 */
[----:B------:R-:W2:Y:S01]  /*34e0*/  LDC.64 R6, c[0x0][0x5a8] ;  /* 0x00016a00ff067b82 */ /* 0x000ea20000000a00 */
[-C--:B0-----:R-:W-:Y:S02]  /*34f0*/  IMAD R14, R15, R8.reuse, RZ ;  /* 0x000000080f0e7224 */ /* 0x081fe400078e02ff */
[----:B------:R-:W-:-:S04]  /*3500*/  IMAD.WIDE.U32 R46, R23, R8, R4 ;  /* 0x00000008172e7225 */ /* 0x000fc800078e0004 */
[----:B------:R-:W-:Y:S02]  /*3510*/  IMAD R53, R23, R9, R14 ;  /* 0x0000000917357224 */ /* 0x000fe400078e020e */
[-C--:B-1----:R-:W-:Y:S02]  /*3520*/  IMAD R9, R11, R12.reuse, RZ ;  /* 0x0000000c0b097224 */ /* 0x082fe400078e02ff */
[----:B------:R-:W-:Y:S02]  /*3530*/  IMAD.IADD R21, R47, 0x1, R53 ;  /* 0x000000012f157824 */ /* 0x000fe400078e0235 */
[----:B------:R-:W-:Y:S02]  /*3540*/  IMAD.MOV.U32 R20, RZ, RZ, R46 ;  /* 0x000000ffff147224 */ /* 0x000fe400078e002e */
[C---:B------:R-:W-:Y:S02]  /*3550*/  IMAD R55, R10.reuse, R13, R9 ;  /* 0x0000000d0a377224 */ /* 0x040fe400078e0209 */
[----:B------:R-:W-:-:S04]  /*3560*/  IMAD.WIDE.U32 R14, R10, R12, R20 ;  /* 0x0000000c0a0e7225 */ /* 0x000fc800078e0014 */
[----:B------:R-:W-:Y:S01]  /*3570*/  IMAD.IADD R9, R15, 0x1, R55 ;  /* 0x000000010f097824 */ /* 0x000fe200078e0237 */
[----:B--2---:R-:W-:-:S04]  /*3580*/  LEA R38, P0, R14, R6, 0x1 ;  /* 0x000000060e267211 */ /* 0x004fc800078008ff */
[----:B------:R-:W-:-:S05]  /*3590*/  LEA.HI.X R39, R14, R7, R9, 0x1, P0 ;  /* 0x000000070e277211 */ /* 0x000fca00000f0c09 */
[----:B------:R-:W2:Y:S01]  /*35a0*/  @P2 LDG.E.LTC128B.U16 R9, desc[UR40][R38.64] ;  /* 0x0000002826092981 */ /* 0x000ea2000c1e1520 */
[----:B------:R-:W-:Y:S01]  /*35b0*/  IMAD.WIDE.U32 R40, R10, R12, R4 ;  /* 0x0000000c0a287225 */ /* 0x000fe200078e0004 */
[----:B------:R-:W-:Y:S01]  /*35c0*/  ISETP.GT.AND P1, PT, R56, 0x1, P1 ;  /* 0x000000013800780c */ /* 0x000fe20000f24270 */
[----:B------:R-:W-:Y:S02]  /*35d0*/  BSSY B1, `(.L_x_30) ;  /* 0x0000011000017945 */ /* 0x000fe40003800000 */
[----:B------:R-:W-:Y:S02]  /*35e0*/  IMAD.IADD R41, R55, 0x1, R41 ;  /* 0x0000000137297824 */ /* 0x000fe400078e0229 */
[----:B------:R-:W-:-:S04]  /*35f0*/  IMAD.WIDE.U32 R40, R23, R8, R40 ;  /* 0x0000000817287225 */ /* 0x000fc800078e0028 */
[----:B--2---:R-:W-:-:S05]  /*3600*/  HADD2.F32 R14, -RZ, R9.H0_H0 ;  /* 0x20000009ff0e7230 */ /* 0x004fca0000004100 */
[----:B------:R-:W-:Y:S01]  /*3610*/  FMUL R15, R14, R35 ;  /* 0x000000230e0f7220 */ /* 0x000fe20000400000 */
[----:B------:R-:W-:-:S03]  /*3620*/  LEA R14, P0, R42, UR4, 0x1 ;  /* 0x000000042a0e7c11 */ /* 0x000fc6000f8008ff */
[----:B------:R-:W-:Y:S01]  /*3630*/  FFMA R28, R28, R34, R15 ;  /* 0x000000221c1c7223 */ /* 0x000fe2000000000f */
[----:B------:R-:W-:Y:S02]  /*3640*/  LEA.HI.X R15, R42, UR5, R37, 0x1, P0 ;  /* 0x000000052a0f7c11 */ /* 0x000fe400080f0c25 */
[----:B------:R-:W-:Y:S02]  /*3650*/  LEA R38, P0, R40, R6, 0x1 ;  /* 0x0000000628267211 */ /* 0x000fe400078008ff */
[----:B------:R-:W-:Y:S01]  /*3660*/  F2FP.F16.F32.PACK_AB R37, RZ, R28 ;  /* 0x0000001cff25723e */ /* 0x000fe200000000ff */
[----:B------:R-:W-:Y:S01]  /*3670*/  IMAD.IADD R28, R53, 0x1, R41 ;  /* 0x00000001351c7824 */ /* 0x000fe200078e0229 */
[----:B------:R-:W-:-:S03]  /*3680*/  SHF.L.U64.HI R41, R12, 0x3, R13 ;  /* 0x000000030c297819 */ /* 0x000fc6000001020d */
[----:B------:R0:W-:Y:S01]  /*3690*/  @P2 STG.E.U16 desc[UR40][R14.64], R37 ;  /* 0x000000250e002986 */ /* 0x0001e2000c101528 */
[----:B------:R-:W-:Y:S01]  /*36a0*/  LEA.HI.X R39, R40, R7, R28, 0x1, P0 ;  /* 0x0000000728277211 */ /* 0x000fe200000f0c1c */
[----:B------:R-:W-:Y:S01]  /*36b0*/  IMAD.SHL.U32 R40, R12, 0x8, RZ ;  /* 0x000000080c287824 */ /* 0x000fe200078e00ff */
[----:B------:R-:W-:Y:S06]  /*36c0*/  @!P1 BRA `(.L_x_31) ;  /* 0x0000000000049947 */ /* 0x000fec0003800000 */
[----:B------:R1:W5:Y:S02]  /*36d0*/  LDG.E.LTC128B.U16 R9, desc[UR40][R38.64+0x2] ;  /* 0x0000022826097981 */ /* 0x000364000c1e1520 */
.L_x_31:
[----:B------:R-:W-:Y:S05]  /*36e0*/  BSYNC B1 ;  /* 0x0000000000017941 */ /* 0x000fea0003800000 */
.L_x_30:
[----:B-----5:R-:W-:Y:S01]  /*36f0*/  HADD2.F32 R28, -RZ, R9.H0_H0 ;  /* 0x20000009ff1c7230 */ /* 0x020fe20000004100 */
[----:B------:R-:W-:Y:S01]  /*3700*/  ISETP.GT.AND P0, PT, R54, 0x8, PT ;  /* 0x000000083600780c */ /* 0x000fe20003f04270 */
[----:B------:R-:W-:Y:S01]  /*3710*/  IMAD.WIDE.U32 R42, R10, R12, R40 ;  /* 0x0000000c0a2a7225 */ /* 0x000fe200078e0028 */
[----:B------:R-:W-:Y:S03]  /*3720*/  BSSY B1, `(.L_x_32) ;  /* 0x000000d000017945 */ /* 0x000fe60003800000 */
[----:B------:R-:W-:Y:S01]  /*3730*/  FMUL R28, R28, R35 ;  /* 0x000000231c1c7220 */ /* 0x000fe20000400000 */
[----:B------:R-:W-:Y:S01]  /*3740*/  ISETP.GT.AND P2, PT, R56, RZ, P0 ;  /* 0x000000ff3800720c */ /* 0x000fe20000744270 */
[----:B------:R-:W-:Y:S02]  /*3750*/  IMAD.IADD R45, R55, 0x1, R43 ;  /* 0x00000001372d7824 */ /* 0x000fe400078e022b */
[----:B------:R-:W-:Y:S01]  /*3760*/  FFMA R28, R29, R34, R28 ;  /* 0x000000221d1c7223 */ /* 0x000fe2000000001c */
[----:B------:R-:W-:-:S04]  /*3770*/  IADD3 R29, P3, R46, R42, RZ ;  /* 0x0000002a2e1d7210 */ /* 0x000fc80007f7e0ff */
[----:B0-----:R-:W-:Y:S01]  /*3780*/  F2FP.F16.F32.PACK_AB R37, RZ, R28 ;  /* 0x0000001cff25723e */ /* 0x001fe200000000ff */
[----:B-1----:R-:W-:Y:S01]  /*3790*/  IMAD.X R38, R45, 0x1, R21, P3 ;  /* 0x000000012d267824 */ /* 0x002fe200018e0615 */
[----:B------:R-:W-:-:S03]  /*37a0*/  LEA R28, P3, R29, R6, 0x1 ;  /* 0x000000061d1c7211 */ /* 0x000fc600078608ff */
[----:B------:R0:W-:Y:S01]  /*37b0*/  @P1 STG.E.U16 desc[UR40][R14.64+0x2], R37 ;  /* 0x000002250e001986 */ /* 0x0001e2000c101528 */
[----:B------:R-:W-:Y:S01]  /*37c0*/  LEA.HI.X R29, R29, R7, R38, 0x1, P3 ;  /* 0x000000071d1d7211 */ /* 0x000fe200018f0c26 */
[----:B------:R-:W-:Y:S08]  /*37d0*/  @!P2 BRA `(.L_x_33) ;  /* 0x000000000004a947 */ /* 0x000ff00003800000 */
[----:B------:R1:W5:Y:S02]  /*37e0*/  LDG.E.LTC128B.U16 R9, desc[UR40][R28.64] ;  /* 0x000000281c097981 */ /* 0x000364000c1e1520 */
.L_x_33:
[----:B------:R-:W-:Y:S05]  /*37f0*/  BSYNC B1 ;  /* 0x0000000000017941 */ /* 0x000fea0003800000 */
.L_x_32:
[----:B-----5:R-:W-:Y:S01]  /*3800*/  HADD2.F32 R38, -RZ, R9.H0_H0 ;  /* 0x20000009ff267230 */ /* 0x020fe20000004100 */
[----:B-1----:R-:W-:Y:S01]  /*3810*/  IADD3 R28, P1, R4, R42, RZ ;  /* 0x0000002a041c7210 */ /* 0x002fe20007f3e0ff */
[----:B------:R-:W-:Y:S01]  /*3820*/  BSSY B1, `(.L_x_34) ;  /* 0x000000f000017945 */ /* 0x000fe20003800000 */
[----:B------:R-:W-:Y:S02]  /*3830*/  ISETP.GT.AND P0, PT, R56, 0x1, P0 ;  /* 0x000000013800780c */ /* 0x000fe40000704270 */
[----:B0-----:R-:W-:Y:S01]  /*3840*/  FMUL R37, R38, R35 ;  /* 0x0000002326257220 */ /* 0x001fe20000400000 */
[----:B------:R-:W-:Y:S01]  /*3850*/  IMAD.X R29, R5, 0x1, R45, P1 ;  /* 0x00000001051d7824 */ /* 0x000fe200008e062d */
[----:B------:R-:W-:Y:S02]  /*3860*/  LEA R14, P1, R2, R14, 0x4 ;  /* 0x0000000e020e7211 */ /* 0x000fe400078220ff */
[----:B------:R-:W-:Y:S01]  /*3870*/  FFMA R37, R30, R34, R37 ;  /* 0x000000221e257223 */ /* 0x000fe20000000025 */
[----:B------:R-:W-:Y:S01]  /*3880*/  IMAD.WIDE.U32 R28, R23, R8, R28 ;  /* 0x00000008171c7225 */ /* 0x000fe200078e001c */
[----:B------:R-:W-:-:S03]  /*3890*/  LEA.HI.X R15, R2, R15, R3, 0x4, P1 ;  /* 0x0000000f020f7211 */ /* 0x000fc600008f2403 */
[----:B------:R-:W-:Y:S01]  /*38a0*/  F2FP.F16.F32.PACK_AB R37, RZ, R37 ;  /* 0x00000025ff25723e */ /* 0x000fe200000000ff */
[----:B------:R-:W-:Y:S01]  /*38b0*/  IMAD.IADD R29, R53, 0x1, R29 ;  /* 0x00000001351d7824 */ /* 0x000fe200078e021d */
[----:B------:R-:W-:-:S03]  /*38c0*/  LEA R38, P1, R28, R6, 0x1 ;  /* 0x000000061c267211 */ /* 0x000fc600078208ff */
[----:B------:R0:W-:Y:S01]  /*38d0*/  @P2 STG.E.U16 desc[UR40][R14.64], R37 ;  /* 0x000000250e002986 */ /* 0x0001e2000c101528 */
[----:B------:R-:W-:Y:S01]  /*38e0*/  LEA.HI.X R39, R28, R7, R29, 0x1, P1 ;  /* 0x000000071c277211 */ /* 0x000fe200008f0c1d */
[----:B------:R-:W-:Y:S08]  /*38f0*/  @!P0 BRA `(.L_x_35) ;  /* 0x0000000000048947 */ /* 0x000ff00003800000 */
[----:B------:R1:W5:Y:S02]  /*3900*/  LDG.E.LTC128B.U16 R9, desc[UR40][R38.64+0x2] ;  /* 0x0000022826097981 */ /* 0x000364000c1e1520 */
.L_x_35:
[----:B------:R-:W-:Y:S05]  /*3910*/  BSYNC B1 ;  /* 0x0000000000017941 */ /* 0x000fea0003800000 */
.L_x_34:
[----:B------:R-:W-:Y:S01]  /*3920*/  IMAD.MOV.U32 R28, RZ, RZ, R42 ;  /* 0x000000ffff1c7224 */ /* 0x000fe200078e002a */
[----:B------:R-:W-:Y:S01]  /*3930*/  ISETP.GT.AND P1, PT, R54, 0x80, PT ;  /* 0x000000803600780c */ /* 0x000fe20003f24270 */
[----:B------:R-:W-:Y:S02]  /*3940*/  IMAD.MOV.U32 R29, RZ, RZ, R45 ;  /* 0x000000ffff1d7224 */ /* 0x000fe400078e002d */
[----:B-----5:R-:W-:Y:S01]  /*3950*/  HADD2.F32 R30, -RZ, R9.H0_H0 ;  /* 0x20000009ff1e7230 */ /* 0x020fe20000004100 */
[----:B------:R-:W-:Y:S01]  /*3960*/  ISETP.GT.AND P2, PT, R56, RZ, P1 ;  /* 0x000000ff3800720c */ /* 0x000fe20000f44270 */
[----:B------:R-:W-:-:S04]  /*3970*/  IMAD.WIDE.U32 R48, R12, 0x78, R28 ;  /* 0x000000780c307825 */ /* 0x000fc800078e001c */
[----:B------:R-:W-:Y:S01]  /*3980*/  FMUL R30, R30, R35 ;  /* 0x000000231e1e7220 */ /* 0x000fe20000400000 */
[----:B------:R-:W-:Y:S01]  /*3990*/  IMAD R43, R13, 0x78, RZ ;  /* 0x000000780d2b7824 */ /* 0x000fe200078e02ff */
[----:B------:R-:W-:Y:S01]  /*39a0*/  IADD3 R13, P3, R46, R48, RZ ;  /* 0x000000302e0d7210 */ /* 0x000fe20007f7e0ff */
[----:B------:R-:W-:Y:S02]  /*39b0*/  IMAD.MOV.U32 R50, RZ, RZ, R14 ;  /* 0x000000ffff327224 */ /* 0x000fe400078e000e */
[----:B------:R-:W-:Y:S01]  /*39c0*/  FFMA R30, R31, R34, R30 ;  /* 0x000000221f1e7223 */ /* 0x000fe2000000001e */
[----:B------:R-:W-:Y:S02]  /*39d0*/  IMAD.IADD R57, R49, 0x1, R43 ;  /* 0x0000000131397824 */ /* 0x000fe400078e022b */
[----:B------:R-:W-:Y:S02]  /*39e0*/  IMAD.MOV.U32 R51, RZ, RZ, R15 ;  /* 0x000000ffff337224 */ /* 0x000fe400078e000f */
[----:B-1----:R-:W-:Y:S01]  /*39f0*/  IMAD.X R38, R57, 0x1, R21, P3 ;  /* 0x0000000139267824 */ /* 0x002fe200018e0615 */
[----:B------:R-:W-:-:S02]  /*3a00*/  LEA R28, P3, R13, R6, 0x1 ;  /* 0x000000060d1c7211 */ /* 0x000fc400078608ff */
[----:B------:R-:W-:Y:S02]  /*3a10*/  F2FP.F16.F32.PACK_AB R30, RZ, R30 ;  /* 0x0000001eff1e723e */ /* 0x000fe400000000ff */
[----:B------:R-:W-:Y:S02]  /*3a20*/  LEA.HI.X R29, R13, R7, R38, 0x1, P3 ;  /* 0x000000070d1d7211 */ /* 0x000fe400018f0c26 */
[----:B------:R-:W-:Y:S02]  /*3a30*/  PRMT R31, R30, 0x7610, R31 ;  /* 0x000076101e1f7816 */ /* 0x000fe4000000001f */
[----:B------:R-:W-:-:S03]  /*3a40*/  PRMT R13, R9, 0x7610, R13 ;  /* 0x00007610090d7816 */ /* 0x000fc6000000000d */
[----:B------:R1:W-:Y:S04]  /*3a50*/  @P0 STG.E.U16 desc[UR40][R50.64+0x2], R31 ;  /* 0x0000021f32000986 */ /* 0x0003e8000c101528 */
[----:B------:R2:W3:Y:S01]  /*3a60*/  @P2 LDG.E.LTC128B.U16 R13, desc[UR40][R28.64] ;  /* 0x000000281c0d2981 */ /* 0x0004e2000c1e1520 */
[----:B0-----:R-:W-:Y:S01]  /*3a70*/  IMAD R37, R3, 0xf0, RZ ;  /* 0x000000f003257824 */ /* 0x001fe200078e02ff */
[----:B------:R-:W-:Y:S01]  /*3a80*/  BSSY B1, `(.L_x_36) ;  /* 0x0000016000017945 */ /* 0x000fe20003800000 */
[----:B-1----:R-:W-:-:S04]  /*3a90*/  IMAD.WIDE.U32 R30, R12, 0x78, R40 ;  /* 0x000000780c1e7825 */ /* 0x002fc800078e0028 */
[----:B------:R-:W-:Y:S02]  /*3aa0*/  IMAD.IADD R43, R43, 0x1, R31 ;  /* 0x000000012b2b7824 */ /* 0x000fe400078e021f */
[----:B------:R-:W-:Y:S02]  /*3ab0*/  IMAD.MOV.U32 R42, RZ, RZ, R30 ;  /* 0x000000ffff2a7224 */ /* 0x000fe400078e001e */
[----:B------:R-:W-:-:S04]  /*3ac0*/  IMAD.WIDE.U32 R50, R2, 0xf0, R50 ;  /* 0x000000f002327825 */ /* 0x000fc800078e0032 */
[----:B------:R-:W-:-:S04]  /*3ad0*/  IMAD.WIDE.U32 R38, R10, R12, R42 ;  /* 0x0000000c0a267225 */ /* 0x000fc800078e002a */
[----:B--2---:R-:W-:Y:S01]  /*3ae0*/  IMAD.IADD R29, R51, 0x1, R37 ;  /* 0x00000001331d7824 */ /* 0x004fe200078e0225 */
[----:B------:R-:W-:Y:S01]  /*3af0*/  IADD3 R38, P0, R4, R38, RZ ;  /* 0x0000002604267210 */ /* 0x000fe20007f1e0ff */
[----:B------:R-:W-:-:S03]  /*3b00*/  @P2 IMAD.MOV.U32 R28, RZ, RZ, R50 ;  /* 0x000000ffff1c2224 */ /* 0x000fc600078e0032 */
[----:B------:R-:W-:Y:S02]  /*3b10*/  IADD3.X R39, R5, R55, R39, P0, !PT ;  /* 0x0000003705277210 */ /* 0x000fe400007fe427 */
[----:B------:R-:W-:Y:S01]  /*3b20*/  ISETP.GT.AND P0, PT, R56, 0x1, P1 ;  /* 0x000000013800780c */ /* 0x000fe20000f04270 */
[----:B------:R-:W-:-:S04]  /*3b30*/  IMAD.WIDE.U32 R38, R23, R8, R38 ;  /* 0x0000000817267225 */ /* 0x000fc800078e0026 */
[----:B---3--:R-:W-:-:S05]  /*3b40*/  HADD2.F32 R44, -RZ, R13.H0_H0 ;  /* 0x2000000dff2c7230 */ /* 0x008fca0000004100 */
[----:B------:R-:W-:Y:S01]  /*3b50*/  FMUL R9, R44, R35 ;  /* 0x000000232c097220 */ /* 0x000fe20000400000 */
[----:B------:R-:W-:-:S03]  /*3b60*/  LEA R44, P1, R38, R6, 0x1 ;  /* 0x00000006262c7211 */ /* 0x000fc600078208ff */
[----:B------:R-:W-:-:S05]  /*3b70*/  FFMA R9, R24, R34, R9 ;  /* 0x0000002218097223 */ /* 0x000fca0000000009 */
[----:B------:R-:W-:Y:S01]  /*3b80*/  F2FP.F16.F32.PACK_AB R24, RZ, R9 ;  /* 0x00000009ff18723e */ /* 0x000fe200000000ff */
[----:B------:R-:W-:-:S04]  /*3b90*/  IMAD.IADD R9, R53, 0x1, R39 ;  /* 0x0000000135097824 */ /* 0x000fc800078e0227 */
[----:B------:R0:W-:Y:S01]  /*3ba0*/  @P2 STG.E.U16 desc[UR40][R28.64], R24 ;  /* 0x000000181c002986 */ /* 0x0001e2000c101528 */
[----:B------:R-:W-:Y:S01]  /*3bb0*/  LEA.HI.X R45, R38, R7, R9, 0x1, P1 ;  /* 0x00000007262d7211 */ /* 0x000fe200008f0c09 */
[----:B------:R-:W-:Y:S06]  /*3bc0*/  @!P0 BRA `(.L_x_37) ;  /* 0x0000000000048947 */ /* 0x000fec0003800000 */
[----:B------:R1:W5:Y:S02]  /*3bd0*/  LDG.E.LTC128B.U16 R13, desc[UR40][R44.64+0x2] ;  /* 0x000002282c0d7981 */ /* 0x000364000c1e1520 */
.L_x_37:
[----:B------:R-:W-:Y:S05]  /*3be0*/  BSYNC B1 ;  /* 0x0000000000017941 */ /* 0x000fea0003800000 */
.L_x_36:
[----:B-----5:R-:W-:Y:S01]  /*3bf0*/  HADD2.F32 R20, -RZ, R13.H0_H0 ;  /* 0x2000000dff147230 */ /* 0x020fe20000004100 */
[----:B------:R-:W-:Y:S02]  /*3c00*/  ISETP.GT.AND P1, PT, R54, 0x88, PT ;  /* 0x000000883600780c */ /* 0x000fe40003f24270 */
[----:B------:R-:W-:Y:S02]  /*3c10*/  IADD3 R46, P3, P4, R46, R48, R40 ;  /* 0x000000302e2e7210 */ /* 0x000fe40007c7e028 */
[----:B------:R-:W-:Y:S01]  /*3c20*/  FMUL R20, R20, R35 ;  /* 0x0000002314147220 */ /* 0x000fe20000400000 */
[----:B------:R-:W-:Y:S02]  /*3c30*/  ISETP.GT.AND P2, PT, R56, RZ, P1 ;  /* 0x000000ff3800720c */ /* 0x000fe40000f44270 */
[----:B------:R-:W-:Y:S01]  /*3c40*/  IADD3.X R9, R21, R57, R41, P3, P4 ;  /* 0x0000003915097210 */ /* 0x000fe20001fe8429 */
[----:B------:R-:W-:Y:S01]  /*3c50*/  FFMA R20, R25, R34, R20 ;  /* 0x0000002219147223 */ /* 0x000fe20000000014 */
[----:B0-----:R-:W-:Y:S01]  /*3c60*/  LEA R24, P3, R46, R6, 0x1 ;  /* 0x000000062e187211 */ /* 0x001fe200078608ff */
[----:B------:R-:W-:-:S03]  /*3c70*/  IMAD.IADD R21, R37, 0x1, R51 ;  /* 0x0000000125157824 */ /* 0x000fc600078e0233 */
[----:B------:R-:W-:Y:S02]  /*3c80*/  F2FP.F16.F32.PACK_AB R20, RZ, R20 ;  /* 0x00000014ff14723e */ /* 0x000fe400000000ff */
[----:B------:R-:W-:Y:S02]  /*3c90*/  LEA.HI.X R25, R46, R7, R9, 0x1, P3 ;  /* 0x000000072e197211 */ /* 0x000fe400018f0c09 */
[----:B------:R-:W-:Y:S01]  /*3ca0*/  PRMT R11, R20, 0x7610, R11 ;  /* 0x00007610140b7816 */ /* 0x000fe2000000000b */
[----:B------:R-:W-:-:S05]  /*3cb0*/  @P0 IMAD.MOV.U32 R20, RZ, RZ, R50 ;  /* 0x000000ffff140224 */ /* 0x000fca00078e0032 */
[----:B------:R0:W-:Y:S04]  /*3cc0*/  @P0 STG.E.U16 desc[UR40][R20.64+0x2], R11 ;  /* 0x0000020b14000986 */ /* 0x0001e8000c101528 */
[----:B------:R-:W2:Y:S01]  /*3cd0*/  @P2 LDG.E.LTC128B.U16 R13, desc[UR40][R24.64] ;  /* 0x00000028180d2981 */ /* 0x000ea2000c1e1520 */
[----:B------:R-:W-:Y:S01]  /*3ce0*/  IADD3 R30, P0, R40, R30, RZ ;  /* 0x0000001e281e7210 */ /* 0x000fe20007f1e0ff */
[----:B------:R-:W-:Y:S01]  /*3cf0*/  BSSY B1, `(.L_x_38) ;  /* 0x0000015000017945 */ /* 0x000fe20003800000 */
[----:B------:R-:W-:Y:S02]  /*3d00*/  SHF.L.U64.HI R3, R2, 0x8, R3 ;  /* 0x0000000802037819 */ /* 0x000fe40000010203 */
[----:B------:R-:W-:Y:S01]  /*3d10*/  ISETP.GT.AND P1, PT, R56, 0x1, P1 ;  /* 0x000000013800780c */ /* 0x000fe20000f24270 */
[----:B------:R-:W-:Y:S01]  /*3d20*/  IMAD.X R31, R43, 0x1, R41, P0 ;  /* 0x000000012b1f7824 */ /* 0x000fe200000e0629 */
[----:B------:R-:W-:Y:S01]  /*3d30*/  LEA R2, P0, R2, R14, 0x8 ;  /* 0x0000000e02027211 */ /* 0x000fe200078040ff */
[----:B0-----:R-:W-:-:S04]  /*3d40*/  IMAD.WIDE.U32 R10, R10, R12, R30 ;  /* 0x0000000c0a0a7225 */ /* 0x001fc800078e001e */
[----:B------:R-:W-:Y:S01]  /*3d50*/  IMAD.X R3, R3, 0x1, R15, P0 ;  /* 0x0000000103037824 */ /* 0x000fe200000e060f */
[----:B------:R-:W-:-:S04]  /*3d60*/  IADD3 R4, P3, R4, R10, RZ ;  /* 0x0000000a04047210 */ /* 0x000fc80007f7e0ff */
[----:B------:R-:W-:Y:S01]  /*3d70*/  IADD3.X R5, R5, R55, R11, P3, !PT ;  /* 0x0000003705057210 */ /* 0x000fe20001ffe40b */
[----:B--2---:R-:W-:-:S05]  /*3d80*/  HADD2.F32 R28, -RZ, R13.H0_H0 ;  /* 0x2000000dff1c7230 */ /* 0x004fca0000004100 */
[----:B------:R-:W-:-:S04]  /*3d90*/  FMUL R9, R28, R35 ;  /* 0x000000231c097220 */ /* 0x000fc80000400000 */
[----:B------:R-:W-:-:S05]  /*3da0*/  FFMA R9, R26, R34, R9 ;  /* 0x000000221a097223 */ /* 0x000fca0000000009 */
[----:B------:R-:W-:-:S04]  /*3db0*/  F2FP.F16.F32.PACK_AB R9, RZ, R9 ;  /* 0x00000009ff09723e */ /* 0x000fc800000000ff */
[----:B------:R-:W-:Y:S01]  /*3dc0*/  PRMT R10, R9, 0x7610, R10 ;  /* 0x00007610090a7816 */ /* 0x000fe2000000000a */
[----:B------:R-:W-:-:S04]  /*3dd0*/  IMAD.WIDE.U32 R8, R23, R8, R4 ;  /* 0x0000000817087225 */ /* 0x000fc800078e0004 */
[----:B------:R0:W-:Y:S01]  /*3de0*/  @P2 STG.E.U16 desc[UR40][R2.64], R10 ;  /* 0x0000000a02002986 */ /* 0x0001e2000c101528 */
[----:B------:R-:W-:Y:S01]  /*3df0*/  IMAD.IADD R4, R53, 0x1, R9 ;  /* 0x0000000135047824 */ /* 0x000fe200078e0209 */
[----:B------:R-:W-:-:S04]  /*3e00*/  LEA R6, P0, R8, R6, 0x1 ;  /* 0x0000000608067211 */ /* 0x000fc800078008ff */
[----:B------:R-:W-:Y:S01]  /*3e10*/  LEA.HI.X R7, R8, R7, R4, 0x1, P0 ;  /* 0x0000000708077211 */ /* 0x000fe200000f0c04 */
[----:B------:R-:W-:Y:S08]  /*3e20*/  @!P1 BRA `(.L_x_39) ;  /* 0x0000000000049947 */ /* 0x000ff00003800000 */
[----:B------:R2:W5:Y:S02]  /*3e30*/  LDG.E.LTC128B.U16 R13, desc[UR40][R6.64+0x2] ;  /* 0x00000228060d7981 */ /* 0x000564000c1e1520 */
.L_x_39:
[----:B------:R-:W-:Y:S05]  /*3e40*/  BSYNC B1 ;  /* 0x0000000000017941 */ /* 0x000fea0003800000 */
.L_x_38:
[----:B------:R-:W-:Y:S05]  /*3e50*/  @!P1 BRA `(.L_x_40) ;  /* 0x0000000000e49947 */ /* 0x000fea0003800000 */
[----:B-----5:R-:W-:-:S05]  /*3e60*/  HADD2.F32 R4, -RZ, R13.H0_H0 ;  /* 0x2000000dff047230 */ /* 0x020fca0000004100 */
[----:B------:R-:W-:-:S04]  /*3e70*/  FMUL R4, R4, R35 ;  /* 0x0000002304047220 */ /* 0x000fc80000400000 */
[----:B------:R-:W-:-:S05]  /*3e80*/  FFMA R4, R27, R34, R4 ;  /* 0x000000221b047223 */ /* 0x000fca0000000004 */
[----:B------:R-:W-:-:S05]  /*3e90*/  F2FP.F16.F32.PACK_AB R4, RZ, R4 ;  /* 0x00000004ff04723e */ /* 0x000fca00000000ff */
[----:B------:R3:W-:Y:S01]  /*3ea0*/  STG.E.U16 desc[UR40][R2.64+0x2], R4 ;  /* 0x0000020402007986 */ /* 0x0007e2000c101528 */
[----:B------:R-:W-:Y:S05]  /*3eb0*/  BRA `(.L_x_40) ;  /* 0x0000000000cc7947 */ /* 0x000fea0003800000 */
.L_x_29:
[----:B------:R-:W-:Y:S01]  /*3ec0*/  ISETP.GT.AND P3, PT, R54, RZ, PT ;  /* 0x000000ff3600720c */ /* 0x000fe20003f64270 */
[----:B------:R-:W-:Y:S01]  /*3ed0*/  ULDC.64 UR4, c[0x0][0x5c0] ;  /* 0x0001700000047ab9 */ /* 0x000fe20000000a00 */
[-C--:B------:R-:W-:Y:S01]  /*3ee0*/  FMUL R28, R28, R34.reuse ;  /* 0x000000221c1c7220 */ /* 0x080fe20000400000 */
[----:B------:R-:W-:Y:S01]  /*3ef0*/  LEA R4, P5, R42, UR4, 0x1 ;  /* 0x000000042a047c11 */ /* 0x000fe2000f8a08ff */
[-C--:B------:R-:W-:Y:S01]  /*3f00*/  FMUL R29, R29, R34.reuse ;  /* 0x000000221d1d7220 */ /* 0x080fe20000400000 */
[----:B------:R-:W-:Y:S01]  /*3f10*/  ISETP.GT.AND P4, PT, R56, RZ, P3 ;  /* 0x000000ff3800720c */ /* 0x000fe20001f84270 */
[----:B------:R-:W-:Y:S01]  /*3f20*/  FMUL R30, R30, R34 ;  /* 0x000000221e1e7220 */ /* 0x000fe20000400000 */
[----:B------:R-:W-:Y:S01]  /*3f30*/  F2FP.F16.F32.PACK_AB R28, RZ, R28 ;  /* 0x0000001cff1c723e */ /* 0x000fe200000000ff */
[-C--:B------:R-:W-:Y:S01]  /*3f40*/  FMUL R31, R31, R34.reuse ;  /* 0x000000221f1f7220 */ /* 0x080fe20000400000 */
[----:B------:R-:W-:Y:S01]  /*3f50*/  LEA.HI.X R5, R42, UR5, R37, 0x1, P5 ;  /* 0x000000052a057c11 */ /* 0x000fe2000a8f0c25 */
[-C--:B------:R-:W-:Y:S01]  /*3f60*/  FMUL R24, R24, R34.reuse ;  /* 0x0000002218187220 */ /* 0x080fe20000400000 */
[----:B------:R-:W-:Y:S01]  /*3f70*/  ISETP.GT.AND P3, PT, R56, 0x1, P3 ;  /* 0x000000013800780c */ /* 0x000fe20001f64270 */
[----:B------:R-:W-:Y:S01]  /*3f80*/  IMAD R11, R3, 0xf0, RZ ;  /* 0x000000f0030b7824 */ /* 0x000fe200078e02ff */
[----:B------:R-:W-:Y:S01]  /*3f90*/  ISETP.GT.AND P1, PT, R54, 0x8, PT ;  /* 0x000000083600780c */ /* 0x000fe20003f24270 */
[-C--:B------:R-:W-:Y:S01]  /*3fa0*/  FMUL R25, R25, R34.reuse ;  /* 0x0000002219197220 */ /* 0x080fe20000400000 */
[----:B------:R-:W-:Y:S01]  /*3fb0*/  F2FP.F16.F32.PACK_AB R29, RZ, R29 ;  /* 0x0000001dff1d723e */ /* 0x000fe200000000ff */
[----:B------:R-:W-:Y:S01]  /*3fc0*/  FMUL R26, R26, R34 ;  /* 0x000000221a1a7220 */ /* 0x000fe20000400000 */
[----:B------:R-:W-:Y:S01]  /*3fd0*/  LEA R6, P5, R2, R4, 0x4 ;  /* 0x0000000402067211 */ /* 0x000fe200078a20ff */
[----:B------:R-:W-:Y:S01]  /*3fe0*/  @P4 STG.E.U16 desc[UR40][R4.64], R28 ;  /* 0x0000001c04004986 */ /* 0x000fe2000c101528 */
[----:B------:R-:W-:Y:S01]  /*3ff0*/  ISETP.GT.AND P4, PT, R56, RZ, P1 ;  /* 0x000000ff3800720c */ /* 0x000fe20000f84270 */
[----:B------:R-:W-:Y:S01]  /*4000*/  FMUL R27, R27, R34 ;  /* 0x000000221b1b7220 */ /* 0x000fe20000400000 */
[----:B------:R-:W-:-:S02]  /*4010*/  ISETP.GT.AND P2, PT, R54, 0x80, PT ;  /* 0x000000803600780c */ /* 0x000fc40003f44270 */
[----:B------:R-:W-:Y:S01]  /*4020*/  F2FP.F16.F32.PACK_AB R30, RZ, R30 ;  /* 0x0000001eff1e723e */ /* 0x000fe200000000ff */
[----:B------:R0:W-:Y:S01]  /*4030*/  @P3 STG.E.U16 desc[UR40][R4.64+0x2], R29 ;  /* 0x0000021d04003986 */ /* 0x0001e2000c101528 */
[----:B------:R-:W-:Y:S02]  /*4040*/  LEA.HI.X R7, R2, R5, R3, 0x4, P5 ;  /* 0x0000000502077211 */ /* 0x000fe400028f2403 */
[----:B------:R-:W-:Y:S02]  /*4050*/  ISETP.GT.AND P3, PT, R56, RZ, P2 ;  /* 0x000000ff3800720c */ /* 0x000fe40001764270 */
[----:B------:R-:W-:Y:S02]  /*4060*/  ISETP.GT.AND P0, PT, R54, 0x88, PT ;  /* 0x000000883600780c */ /* 0x000fe40003f04270 */
[C---:B------:R-:W-:Y:S01]  /*4070*/  ISETP.GT.AND P1, PT, R56.reuse, 0x1, P1 ;  /* 0x000000013800780c */ /* 0x040fe20000f24270 */
[----:B------:R-:W-:Y:S01]  /*4080*/  @P4 STG.E.U16 desc[UR40][R6.64], R30 ;  /* 0x0000001e06004986 */ /* 0x000fe2000c101528 */
[----:B------:R-:W-:-:S02]  /*4090*/  ISETP.GT.AND P4, PT, R56, RZ, P0 ;  /* 0x000000ff3800720c */ /* 0x000fc40000784270 */
[----:B------:R-:W-:Y:S01]  /*40a0*/  ISETP.GT.AND P0, PT, R56, 0x1, P0 ;  /* 0x000000013800780c */ /* 0x000fe20000704270 */
[----:B0-----:R-:W-:Y:S01]  /*40b0*/  IMAD.WIDE.U32 R4, R2, 0xf0, R6 ;  /* 0x000000f002047825 */ /* 0x001fe200078e0006 */
[----:B------:R-:W-:Y:S02]  /*40c0*/  ISETP.GT.AND P2, PT, R56, 0x1, P2 ;  /* 0x000000013800780c */ /* 0x000fe40001744270 */
[C---:B------:R-:W-:Y:S01]  /*40d0*/  SHF.L.U64.HI R9, R2.reuse, 0x8, R3 ;  /* 0x0000000802097819 */ /* 0x040fe20000010203 */
[C-C-:B------:R-:W-:Y:S01]  /*40e0*/  IMAD.IADD R3, R11.reuse, 0x1, R5.reuse ;  /* 0x000000010b037824 */ /* 0x140fe200078e0205 */
[----:B------:R-:W-:Y:S01]  /*40f0*/  LEA R8, P5, R2, R6, 0x8 ;  /* 0x0000000602087211 */ /* 0x000fe200078a40ff */
[----:B------:R-:W-:Y:S01]  /*4100*/  @P3 IMAD.MOV.U32 R2, RZ, RZ, R4 ;  /* 0x000000ffff023224 */ /* 0x000fe200078e0004 */
[----:B------:R-:W-:Y:S01]  /*4110*/  F2FP.F16.F32.PACK_AB R31, RZ, R31 ;  /* 0x0000001fff1f723e */ /* 0x000fe200000000ff */
[----:B------:R-:W-:Y:S01]  /*4120*/  IMAD.IADD R5, R11, 0x1, R5 ;  /* 0x000000010b057824 */ /* 0x000fe200078e0205 */
[----:B------:R-:W-:Y:S01]  /*4130*/  F2FP.F16.F32.PACK_AB R24, RZ, R24 ;  /* 0x00000018ff18723e */ /* 0x000fe200000000ff */
[----:B------:R-:W-:Y:S01]  /*4140*/  IMAD.X R9, R9, 0x1, R7, P5 ;  /* 0x0000000109097824 */ /* 0x000fe200028e0607 */
[----:B------:R-:W-:Y:S01]  /*4150*/  F2FP.F16.F32.PACK_AB R25, RZ, R25 ;  /* 0x00000019ff19723e */ /* 0x000fe200000000ff */
[----:B------:R-:W-:Y:S01]  /*4160*/  @P1 STG.E.U16 desc[UR40][R6.64+0x2], R31 ;  /* 0x0000021f06001986 */ /* 0x000fe2000c101528 */
[----:B------:R-:W-:-:S02]  /*4170*/  F2FP.F16.F32.PACK_AB R26, RZ, R26 ;  /* 0x0000001aff1a723e */ /* 0x000fc400000000ff */
[----:B------:R-:W-:Y:S01]  /*4180*/  F2FP.F16.F32.PACK_AB R27, RZ, R27 ;  /* 0x0000001bff1b723e */ /* 0x000fe200000000ff */
[----:B------:R0:W-:Y:S04]  /*4190*/  @P3 STG.E.U16 desc[UR40][R2.64], R24 ;  /* 0x0000001802003986 */ /* 0x0001e8000c101528 */
[----:B------:R4:W-:Y:S04]  /*41a0*/  @P2 STG.E.U16 desc[UR40][R4.64+0x2], R25 ;  /* 0x0000021904002986 */ /* 0x0009e8000c101528 */
[----:B------:R4:W-:Y:S01]  /*41b0*/  @P4 STG.E.U16 desc[UR40][R8.64], R26 ;  /* 0x0000001a08004986 */ /* 0x0009e2000c101528 */
[----:B0-----:R-:W-:-:S02]  /*41c0*/  @P0 IMAD.MOV.U32 R2, RZ, RZ, R8 ;  /* 0x000000ffff020224 */ /* 0x001fc400078e0008 */
[----:B------:R-:W-:-:S05]  /*41d0*/  @P0 IMAD.MOV.U32 R3, RZ, RZ, R9 ;  /* 0x000000ffff030224 */ /* 0x000fca00078e0009 */
[----:B------:R4:W-:Y:S02]  /*41e0*/  @P0 STG.E.U16 desc[UR40][R2.64+0x2], R27 ;  /* 0x0000021b02000986 */ /* 0x0009e4000c101528 */
.L_x_40:
[----:B------:R-:W-:Y:S05]  /*41f0*/  BSYNC B0 ;  /* 0x0000000000007941 */ /* 0x000fea0003800000 */
.L_x_28:
[----:B------:R-:W-:Y:S01]  /*4200*/  IADD3 R16, P0, R16, UR38, RZ ;  /* 0x0000002610107c10 */ /* 0x000fe2000ff1e0ff */
[----:B------:R-:W-:Y:S01]  /*4210*/  ULDC.64 UR4, c[0x0][0x650] ;  /* 0x0001940000047ab9 */ /* 0x000fe20000000a00 */
[----:B0--34-:R-:W-:Y:S01]  /*4220*/  PRMT R2, RZ, 0x7610, R2 ;  /* 0x00007610ff027816 */ /* 0x019fe20000000002 */
[----:B------:R-:W-:Y:S01]  /*4230*/  IMAD.MOV.U32 R38, RZ, RZ, -0x1 ;  /* 0xffffffffff267424 */ /* 0x000fe200078e00ff */
[----:B------:R-:W-:Y:S01]  /*4240*/  IADD3.X R17, R17, UR37, RZ, P0, !PT ;  /* 0x0000002511117c10 */ /* 0x000fe200087fe4ff */
[----:B------:R-:W-:Y:S01]  /*4250*/  IMAD.MOV.U32 R23, RZ, RZ, -0x1 ;  /* 0xffffffffff177424 */ /* 0x000fe200078e00ff */
[----:B------:R-:W-:-:S04]  /*4260*/  ISETP.GE.U32.AND P0, PT, R16, UR4, PT ;  /* 0x0000000410007c0c */ /* 0x000fc8000bf06070 */
[----:B------:R-:W-:-:S13]  /*4270*/  ISETP.GE.U32.AND.EX P0, PT, R17, UR5, PT, P0 ;  /* 0x0000000511007c0c */ /* 0x000fda000bf06100 */
[----:B------:R-:W-:Y:S05]  /*4280*/  @P0 BRA `(.L_x_41) ;  /* 0x0000000400640947 */ /* 0x000fea0003800000 */
[----:B------:R-:W0:Y:S01]  /*4290*/  S2R R10, SR_CTAID.X ;  /* 0x00000000000a7919 */ /* 0x000e220000002500 */
[----:B------:R-:W3:Y:S01]  /*42a0*/  LDC.64 R8, c[0x0][0x628] ;  /* 0x00018a00ff087b82 */ /* 0x000ee20000000a00 */
[----:B------:R-:W-:Y:S01]  /*42b0*/  ULDC UR4, c[0x0][0x150] ;  /* 0x0000540000047ab9 */ /* 0x000fe20000000800 */
[----:B--2---:R-:W-:Y:S01]  /*42c0*/  IMAD.MOV.U32 R6, RZ, RZ, R16 ;  /* 0x000000ffff067224 */ /* 0x004fe200078e0010 */
[----:B------:R-:W2:Y:S01]  /*42d0*/  S2R R20, SR_CTAID.Y ;  /* 0x0000000000147919 */ /* 0x000ea20000002600 */
[----:B------:R-:W-:-:S04]  /*42e0*/  IMAD.MOV.U32 R7, RZ, RZ, R17 ;  /* 0x000000ffff077224 */ /* 0x000fc800078e0011 */
[----:B------:R-:W4:Y:S08]  /*42f0*/  LDC R15, c[0x0][0x144] ;  /* 0x00005100ff0f7b82 */ /* 0x000f300000000800 */
[----:B------:R-:W1:Y:S08]  /*4300*/  LDC R0, c[0x0][0x630] ;  /* 0x00018c00ff007b82 */ /* 0x000e700000000800 */
[----:B-----5:R-:W1:Y:S01]  /*4310*/  LDC.64 R12, c[0x0][0x620] ;  /* 0x00018800ff0c7b82 */ /* 0x020e620000000a00 */
[----:B---3--:R-:W-:-:S04]  /*4320*/  ISETP.NE.U32.AND P0, PT, R8, RZ, PT ;  /* 0x000000ff0800720c */ /* 0x008fc80003f05070 */
[----:B------:R-:W-:Y:S02]  /*4330*/  ISETP.NE.AND.EX P0, PT, R9, RZ, PT, P0 ;  /* 0x000000ff0900720c */ /* 0x000fe40003f05300 */
[----:B0-----:R-:W-:-:S05]  /*4340*/  I2FP.F32.U32 R2, R10 ;  /* 0x0000000a00027245 */ /* 0x001fca0000201000 */
[----:B------:R-:W-:-:S04]  /*4350*/  FMUL R2, R2, UR4 ;  /* 0x0000000402027c20 */ /* 0x000fc80008400000 */
[----:B------:R0:W3:Y:S02]  /*4360*/  F2I.U32.TRUNC.NTZ R14, R2 ;  /* 0x00000002000e7305 */ /* 0x0000e4000020f000 */
[----:B--2-4-:R-:W-:Y:S05]  /*4370*/  @!P0 BRA `(.L_x_42) ;  /* 0x0000000000288947 */ /* 0x014fea0003800000 */
[----:B------:R-:W2:Y:S02]  /*4380*/  LDC R3, c[0x0][0x634] ;  /* 0x00018d00ff037b82 */ /* 0x000ea40000000800 */
[----:B--2---:R-:W-:-:S05]  /*4390*/  IADD3 R7, P0, R16, R3, RZ ;  /* 0x0000000310077210 */ /* 0x004fca0007f1e0ff */
[----:B------:R-:W-:-:S04]  /*43a0*/  IMAD.X R11, RZ, RZ, R17, P0 ;  /* 0x000000ffff0b7224 */ /* 0x000fc800000e0611 */
[----:B0-----:R-:W-:-:S04]  /*43b0*/  IMAD.WIDE.U32 R2, R11, R8, RZ ;  /* 0x000000080b027225 */ /* 0x001fc800078e00ff */
[----:B------:R-:W-:-:S04]  /*43c0*/  IMAD.WIDE.U32 R4, P0, R7, R9, R2 ;  /* 0x0000000907047225 */ /* 0x000fc80007800002 */
[----:B------:R-:W-:-:S04]  /*43d0*/  IMAD.WIDE.U32 R2, R7, R8, RZ ;  /* 0x0000000807027225 */ /* 0x000fc800078e00ff */
[----:B------:R-:W-:Y:S01]  /*43e0*/  IMAD.X R7, RZ, RZ, RZ, P0 ;  /* 0x000000ffff077224 */ /* 0x000fe200000e06ff */
[----:B------:R-:W-:Y:S01]  /*43f0*/  IADD3 RZ, P0, R3, R4, RZ ;  /* 0x0000000403ff7210 */ /* 0x000fe20007f1e0ff */
[----:B------:R-:W-:-:S04]  /*4400*/  IMAD.MOV.U32 R6, RZ, RZ, R5 ;  /* 0x000000ffff067224 */ /* 0x000fc800078e0005 */
[----:B------:R-:W-:-:S08]  /*4410*/  IMAD.WIDE.U32.X R6, R11, R9, R6, P0 ;  /* 0x000000090b067225 */ /* 0x000fd000000e0406 */
.L_x_42:
[----:B------:R-:W2:Y:S01]  /*4420*/  LDC.64 R26, c[0x0][0x640] ;  /* 0x00019000ff1a7b82 */ /* 0x000ea20000000a00 */
[-CC-:B-1----:R-:W-:Y:S01]  /*4430*/  SHF.R.U64 R23, R6, R0.reuse, R7.reuse ;  /* 0x0000000006177219 */ /* 0x182fe20000001207 */
[----:B---3--:R-:W-:Y:S01]  /*4440*/  IMAD.MOV R14, RZ, RZ, -R14 ;  /* 0x000000ffff0e7224 */ /* 0x008fe200078e0a0e */
[----:B------:R-:W-:Y:S01]  /*4450*/  SHF.R.U32.HI R0, RZ, R0, R7 ;  /* 0x00000000ff007219 */ /* 0x000fe20000011607 */
[----:B------:R-:W-:Y:S01]  /*4460*/  ULDC UR4, c[0x0][0x154] ;  /* 0x0000550000047ab9 */ /* 0x000fe20000000800 */
[----:B------:R-:W-:Y:S01]  /*4470*/  IADD3 R5, P0, RZ, -R23, RZ ;  /* 0x80000017ff057210 */ /* 0x000fe20007f1e0ff */
[----:B------:R-:W-:Y:S02]  /*4480*/  IMAD R15, R15, R14, R10 ;  /* 0x0000000e0f0f7224 */ /* 0x000fe400078e020a */
[----:B------:R-:W1:Y:S01]  /*4490*/  LDC R4, c[0x0][0x618] ;  /* 0x00018600ff047b82 */ /* 0x000e620000000800 */
[----:B------:R-:W-:Y:S02]  /*44a0*/  IMAD.MOV.U32 R7, RZ, RZ, 0x1 ;  /* 0x00000001ff077424 */ /* 0x000fe400078e00ff */
[----:B------:R-:W-:-:S04]  /*44b0*/  IMAD.X R3, RZ, RZ, ~R0, P0 ;  /* 0x000000ffff037224 */ /* 0x000fc800000e0e00 */
[-C--:B------:R-:W-:Y:S01]  /*44c0*/  IMAD R0, R3, R12.reuse, RZ ;  /* 0x0000000c03007224 */ /* 0x080fe200078e02ff */
[----:B------:R-:W3:Y:S01]  /*44d0*/  LDC R6, c[0x0][0x608] ;  /* 0x00018200ff067b82 */ /* 0x000ee20000000800 */
[----:B0-----:R-:W-:-:S04]  /*44e0*/  IMAD.WIDE.U32 R2, R5, R12, R16 ;  /* 0x0000000c05027225 */ /* 0x001fc800078e0010 */
[----:B------:R-:W-:Y:S01]  /*44f0*/  IMAD R5, R5, R13, R0 ;  /* 0x0000000d05057224 */ /* 0x000fe200078e0200 */
[----:B------:R-:W-:Y:S02]  /*4500*/  I2FP.F32.U32 R0, R20 ;  /* 0x0000001400007245 */ /* 0x000fe40000201000 */
[----:B------:R-:W0:Y:S01]  /*4510*/  LDC R24, c[0x0][0x658] ;  /* 0x00019600ff187b82 */ /* 0x000e220000000800 */
[----:B------:R-:W-:Y:S01]  /*4520*/  IMAD.IADD R3, R3, 0x1, R5 ;  /* 0x0000000103037824 */ /* 0x000fe200078e0205 */
[----:B--2---:R-:W-:Y:S01]  /*4530*/  ISETP.NE.U32.AND P0, PT, R26, RZ, PT ;  /* 0x000000ff1a00720c */ /* 0x004fe20003f05070 */
[----:B------:R-:W-:Y:S01]  /*4540*/  FMUL R0, R0, UR4 ;  /* 0x0000000400007c20 */ /* 0x000fe20008400000 */
[----:B------:R-:W-:Y:S02]  /*4550*/  IMAD.MOV.U32 R5, RZ, RZ, -0x1 ;  /* 0xffffffffff057424 */ /* 0x000fe400078e00ff */
[----:B------:R-:W-:Y:S01]  /*4560*/  ISETP.NE.AND.EX P0, PT, R27, RZ, PT, P0 ;  /* 0x000000ff1b00720c */ /* 0x000fe20003f05300 */
[----:B------:R2:W4:Y:S01]  /*4570*/  F2I.U32.TRUNC.NTZ R12, R0 ;  /* 0x00000000000c7305 */ /* 0x000522000020f000 */
[----:B------:R-:W2:Y:S01]  /*4580*/  LDC R13, c[0x0][0x148] ;  /* 0x00005200ff0d7b82 */ /* 0x000ea20000000800 */
[----:B-1----:R-:W-:-:S02]  /*4590*/  SHF.R.U64 R10, R2, R4, R3 ;  /* 0x00000004020a7219 */ /* 0x002fc40000001203 */
[----:B------:R-:W-:-:S05]  /*45a0*/  SHF.R.U32.HI R3, RZ, R4, R3 ;  /* 0x00000004ff037219 */ /* 0x000fca0000011603 */
[----:B------:R-:W1:Y:S01]  /*45b0*/  LDC R14, c[0x0][0x600] ;  /* 0x00018000ff0e7b82 */ /* 0x000e620000000800 */
[-CC-:B---3--:R-:W-:Y:S02]  /*45c0*/  SHF.R.U64 R8, R10, R6.reuse, R3.reuse ;  /* 0x000000060a087219 */ /* 0x188fe40000001203 */
[----:B------:R-:W-:-:S05]  /*45d0*/  SHF.R.U32.HI R3, RZ, R6, R3 ;  /* 0x00000006ff037219 */ /* 0x000fca0000011603 */
[----:B------:R-:W3:Y:S01]  /*45e0*/  LDC R25, c[0x0][0x648] ;  /* 0x00019200ff197b82 */ /* 0x000ee20000000800 */
[-CC-:B0-----:R-:W-:Y:S02]  /*45f0*/  SHF.R.U64 R11, R8, R24.reuse, R3.reuse ;  /* 0x00000018080b7219 */ /* 0x181fe40000001203 */
[-C--:B------:R-:W-:Y:S02]  /*4600*/  SHF.L.U32 R5, R5, R24.reuse, RZ ;  /* 0x0000001805057219 */ /* 0x080fe400000006ff */
[-C--:B------:R-:W-:Y:S01]  /*4610*/  SHF.R.U32.HI R3, RZ, R24.reuse, R3 ;  /* 0x00000018ff037219 */ /* 0x080fe20000011603 */
[----:B------:R-:W-:Y:S01]  /*4620*/  IMAD.MOV.U32 R2, RZ, RZ, R11 ;  /* 0x000000ffff027224 */ /* 0x000fe200078e000b */
[----:B------:R-:W-:Y:S01]  /*4630*/  SHF.L.U32 R24, R7, R24, RZ ;  /* 0x0000001807187219 */ /* 0x000fe200000006ff */
[----:B------:R-:W0:Y:S01]  /*4640*/  LDC R28, c[0x0][0x638] ;  /* 0x00018e00ff1c7b82 */ /* 0x000e220000000800 */
[----:B------:R-:W-:-:S07]  /*4650*/  LOP3.LUT R21, RZ, R5, RZ, 0x33, !PT ;  /* 0x00000005ff157212 */ /* 0x000fce00078e33ff */
[----:B------:R-:W0:Y:S01]  /*4660*/  LDC R29, c[0x0][0x610] ;  /* 0x00018400ff1d7b82 */ /* 0x000e220000000800 */
[----:B----4-:R-:W-:Y:S05]  /*4670*/  @!P0 BRA `(.L_x_43) ;  /* 0x0000000000288947 */ /* 0x010fea0003800000 */
[----:B--2---:R-:W2:Y:S02]  /*4680*/  LDC R0, c[0x0][0x64c] ;  /* 0x00019300ff007b82 */ /* 0x004ea40000000800 */
[----:B--2---:R-:W-:-:S05]  /*4690*/  IADD3 R7, P0, R11, R0, RZ ;  /* 0x000000000b077210 */ /* 0x004fca0007f1e0ff */
        /* <DEDUP_REMOVED lines=8> */
.L_x_43:
[----:B------:R-:W-:Y:S01]  /*4720*/  ISETP.NE.AND P0, PT, R19, 0x1, PT ;  /* 0x000000011300780c */ /* 0x000fe20003f05270 */
[----:B-1----:R-:W-:Y:S01]  /*4730*/  VIADD R5, R14, 0xffffffff ;  /* 0xffffffff0e057836 */ /* 0x002fe20000000000 */
[----:B--23--:R-:W-:Y:S01]  /*4740*/  SHF.R.U64 R0, R2, R25, R3 ;  /* 0x0000001902007219 */ /* 0x00cfe20000001203 */
[----:B------:R-:W-:Y:S01]  /*4750*/  IMAD.MOV R12, RZ, RZ, -R12 ;  /* 0x000000ffff0c7224 */ /* 0x000fe200078e0a0c */
[----:B------:R-:W-:Y:S01]  /*4760*/  LOP3.LUT R3, R8, R21, RZ, 0xc0, !PT ;  /* 0x0000001508037212 */ /* 0x000fe200078ec0ff */
[----:B------:R-:W-:Y:S02]  /*4770*/  IMAD.MOV.U32 R4, RZ, RZ, 0x1 ;  /* 0x00000001ff047424 */ /* 0x000fe400078e00ff */
[----:B------:R-:W-:Y:S02]  /*4780*/  IMAD.MOV R2, RZ, RZ, -R0 ;  /* 0x000000ffff027224 */ /* 0x000fe400078e0a00 */
[----:B------:R-:W-:Y:S01]  /*4790*/  IMAD R0, R24, R0, R3 ;  /* 0x0000000018007224 */ /* 0x000fe200078e0203 */
[----:B------:R-:W-:Y:S01]  /*47a0*/  LOP3.LUT R3, R10, R5, RZ, 0xc0, !PT ;  /* 0x000000050a037212 */ /* 0x000fe200078ec0ff */
[----:B0-----:R-:W-:-:S02]  /*47b0*/  IMAD R2, R2, R28, R11 ;  /* 0x0000001c02027224 */ /* 0x001fc400078e020b */
[----:B------:R-:W-:Y:S02]  /*47c0*/  @P0 IMAD R15, R13, R12, R20 ;  /* 0x0000000c0d0f0224 */ /* 0x000fe400078e0214 */
[----:B------:R-:W-:Y:S01]  /*47d0*/  IMAD R3, R2, R14, R3 ;  /* 0x0000000e02037224 */ /* 0x000fe200078e0203 */
[----:B------:R-:W-:Y:S01]  /*47e0*/  PRMT R2, R4, 0x7610, R2 ;  /* 0x0000761004027816 */ /* 0x000fe20000000002 */
[----:B------:R-:W-:-:S05]  /*47f0*/  IMAD R0, R0, R29, R15 ;  /* 0x0000001d00007224 */ /* 0x000fca00078e020f */
[----:B------:R-:W-:Y:S02]  /*4800*/  SEL R38, R3, R0, !P0 ;  /* 0x0000000003267207 */ /* 0x000fe40004000000 */
[----:B------:R-:W-:-:S07]  /*4810*/  SEL R0, R0, R3, !P0 ;  /* 0x0000000300007207 */ /* 0x000fce0004000000 */
.L_x_41:
[----:B------:R-:W-:Y:S01]  /*4820*/  LOP3.LUT P0, RZ, R2, 0xff, RZ, 0xc0, !PT ;  /* 0x000000ff02ff7812 */ /* 0x000fe2000780c0ff */
[----:B------:R-:W-:-:S12]  /*4830*/  IMAD.MOV.U32 R37, RZ, RZ, R0 ;  /* 0x000000ffff257224 */ /* 0x000fd800078e0000 */
[----:B------:R-:W-:Y:S05]  /*4840*/  @P0 BRA `(.L_x_44) ;  /* 0xffffffc800000947 */ /* 0x000fea000383ffff */
[----:B------:R-:W-:Y:S05]  /*4850*/  EXIT ;  /* 0x000000000000794d */ /* 0x000fea0003800000 */
.L_x_3:
        /* <DEDUP_REMOVED lines=26> */
.L_x_46:
[-CC-:B------:R-:W-:Y:S01]  /*4a00*/  SHF.R.U64 R13, R10, R14.reuse, R11.reuse ;  /* 0x0000000e0a0d7219 */ /* 0x180fe2000000120b */
[----:B------:R-:W0:Y:S01]  /*4a10*/  LDC.64 R26, c[0x0][0x640] ;  /* 0x00019000ff1a7b82 */ /* 0x000e220000000a00 */
[----:B------:R-:W-:Y:S01]  /*4a20*/  SHF.R.U32.HI R5, RZ, R14, R11 ;  /* 0x0000000eff057219 */ /* 0x000fe2000001160b */
[----:B------:R-:W-:Y:S01]  /*4a30*/  ULDC UR4, c[0x0][0x150] ;  /* 0x0000540000047ab9 */ /* 0x000fe20000000800 */
[----:B------:R-:W-:Y:S02]  /*4a40*/  IADD3 R9, P0, RZ, -R13, RZ ;  /* 0x8000000dff097210 */ /* 0x000fe40007f1e0ff */
[----:B------:R-:W-:-:S03]  /*4a50*/  I2FP.F32.U32 R6, R4 ;  /* 0x0000000400067245 */ /* 0x000fc60000201000 */
[----:B------:R-:W1:Y:S01]  /*4a60*/  LDC R12, c[0x0][0x618] ;  /* 0x00018600ff0c7b82 */ /* 0x000e620000000800 */
[----:B------:R-:W-:Y:S02]  /*4a70*/  IMAD.X R5, RZ, RZ, ~R5, P0 ;  /* 0x000000ffff057224 */ /* 0x000fe400000e0e05 */
[----:B------:R-:W-:Y:S01]  /*4a80*/  FMUL R11, R6, UR4 ;  /* 0x00000004060b7c20 */ /* 0x000fe20008400000 */
[----:B------:R-:W-:Y:S01]  /*4a90*/  IMAD.WIDE.U32 R6, R9, R20, R16 ;  /* 0x0000001409067225 */ /* 0x000fe200078e0010 */
[----:B------:R-:W-:-:S03]  /*4aa0*/  ULDC UR4, c[0x0][0x154] ;  /* 0x0000550000047ab9 */ /* 0x000fc60000000800 */
[----:B------:R-:W-:Y:S01]  /*4ab0*/  IMAD R8, R5, R20, RZ ;  /* 0x0000001405087224 */ /* 0x000fe200078e02ff */
[----:B------:R-:W2:Y:S01]  /*4ac0*/  LDC R15, c[0x0][0x144] ;  /* 0x00005100ff0f7b82 */ /* 0x000ea20000000800 */
[----:B------:R-:W3:Y:S02]  /*4ad0*/  F2I.U32.TRUNC.NTZ R11, R11 ;  /* 0x0000000b000b7305 */ /* 0x000ee4000020f000 */
[----:B------:R-:W-:Y:S02]  /*4ae0*/  IMAD R5, R9, R21, R8 ;  /* 0x0000001509057224 */ /* 0x000fe400078e0208 */
[----:B------:R-:W-:Y:S02]  /*4af0*/  IMAD.MOV.U32 R8, RZ, RZ, -0x1 ;  /* 0xffffffffff087424 */ /* 0x000fe400078e00ff */
[----:B------:R-:W-:Y:S01]  /*4b00*/  IMAD.IADD R5, R7, 0x1, R5 ;  /* 0x0000000107057824 */ /* 0x000fe200078e0205 */
[----:B------:R-:W4:Y:S01]  /*4b10*/  LDC R20, c[0x0][0x608] ;  /* 0x00018200ff147b82 */ /* 0x000f220000000800 */
[----:B------:R-:W-:-:S02]  /*4b20*/  I2FP.F32.U32 R7, R3 ;  /* 0x0000000300077245 */ /* 0x000fc40000201000 */
[----:B0-----:R-:W-:-:S03]  /*4b30*/  ISETP.NE.U32.AND P0, PT, R26, RZ, PT ;  /* 0x000000ff1a00720c */ /* 0x001fc60003f05070 */
[----:B------:R-:W-:Y:S01]  /*4b40*/  FMUL R7, R7, UR4 ;  /* 0x0000000407077c20 */ /* 0x000fe20008400000 */
[----:B------:R-:W-:Y:S01]  /*4b50*/  ISETP.NE.AND.EX P0, PT, R27, RZ, PT, P0 ;  /* 0x000000ff1b00720c */ /* 0x000fe20003f05300 */
[----:B------:R-:W0:Y:S01]  /*4b60*/  LDC R9, c[0x0][0x658] ;  /* 0x00019600ff097b82 */ /* 0x000e220000000800 */
[-C--:B-1----:R-:W-:Y:S01]  /*4b70*/  SHF.R.U64 R10, R6, R12.reuse, R5 ;  /* 0x0000000c060a7219 */ /* 0x082fe20000001205 */
[----:B---3--:R-:W-:Y:S01]  /*4b80*/  IMAD.MOV R6, RZ, RZ, -R11 ;  /* 0x000000ffff067224 */ /* 0x008fe200078e0a0b */
[----:B------:R-:W-:Y:S02]  /*4b90*/  SHF.R.U32.HI R5, RZ, R12, R5 ;  /* 0x0000000cff057219 */ /* 0x000fe40000011605 */
[----:B------:R1:W3:Y:S03]  /*4ba0*/  F2I.U32.TRUNC.NTZ R12, R7 ;  /* 0x00000007000c7305 */ /* 0x0002e6000020f000 */
[----:B------:R-:W1:Y:S01]  /*4bb0*/  LDC R14, c[0x0][0x148] ;  /* 0x00005200ff0e7b82 */ /* 0x000e620000000800 */
[----:B--2---:R-:W-:-:S02]  /*4bc0*/  IMAD R25, R15, R6, R4 ;  /* 0x000000060f197224 */ /* 0x004fc400078e0204 */
[----:B------:R-:W-:-:S05]  /*4bd0*/  IMAD.MOV.U32 R6, RZ, RZ, 0x1 ;  /* 0x00000001ff067424 */ /* 0x000fca00078e00ff */
[----:B------:R-:W2:Y:S01]  /*4be0*/  LDC R23, c[0x0][0x600] ;  /* 0x00018000ff177b82 */ /* 0x000ea20000000800 */
[-CC-:B----4-:R-:W-:Y:S02]  /*4bf0*/  SHF.R.U64 R15, R10, R20.reuse, R5.reuse ;  /* 0x000000140a0f7219 */ /* 0x190fe40000001205 */
[----:B------:R-:W-:-:S05]  /*4c00*/  SHF.R.U32.HI R4, RZ, R20, R5 ;  /* 0x00000014ff047219 */ /* 0x000fca0000011605 */
[----:B------:R-:W4:Y:S01]  /*4c10*/  LDC R24, c[0x0][0x648] ;  /* 0x00019200ff187b82 */ /* 0x000f220000000800 */
        /* <DEDUP_REMOVED lines=19> */
.L_x_47:
[----:B------:R-:W-:Y:S01]  /*4d50*/  ISETP.NE.AND P0, PT, R19, 0x1, PT ;  /* 0x000000011300780c */ /* 0x000fe20003f05270 */
[----:B--2---:R-:W-:Y:S01]  /*4d60*/  VIADD R7, R23, 0xffffffff ;  /* 0xffffffff17077836 */ /* 0x004fe20000000000 */
[----:B----4-:R-:W-:Y:S01]  /*4d70*/  SHF.R.U64 R5, R4, R24, R5 ;  /* 0x0000001804057219 */ /* 0x010fe20000001205 */
[----:B------:R-:W-:Y:S01]  /*4d80*/  IMAD.MOV R12, RZ, RZ, -R12 ;  /* 0x000000ffff0c7224 */ /* 0x000fe200078e0a0c */
[----:B------:R-:W-:Y:S02]  /*4d90*/  LOP3.LUT R4, R15, R30, RZ, 0xc0, !PT ;  /* 0x0000001e0f047212 */ /* 0x000fe400078ec0ff */
[----:B------:R-:W-:Y:S01]  /*4da0*/  LOP3.LUT R10, R10, R7, RZ, 0xc0, !PT ;  /* 0x000000070a0a7212 */ /* 0x000fe200078ec0ff */
[----:B------:R-:W-:Y:S02]  /*4db0*/  IMAD.MOV R6, RZ, RZ, -R5 ;  /* 0x000000ffff067224 */ /* 0x000fe400078e0a05 */
[----:B------:R-:W-:Y:S02]  /*4dc0*/  IMAD R4, R20, R5, R4 ;  /* 0x0000000514047224 */ /* 0x000fe400078e0204 */
[----:B------:R-:W-:-:S02]  /*4dd0*/  IMAD.MOV.U32 R7, RZ, RZ, 0x1 ;  /* 0x00000001ff077424 */ /* 0x000fc400078e00ff */
[----:B------:R-:W-:Y:S02]  /*4de0*/  @P0 IMAD R25, R14, R12, R3 ;  /* 0x0000000c0e190224 */ /* 0x000fe400078e0203 */
[----:B0-----:R-:W-:Y:S02]  /*4df0*/  IMAD R3, R6, R28, R21 ;  /* 0x0000001c06037224 */ /* 0x001fe400078e0215 */
[----:B------:R-:W-:Y:S02]  /*4e00*/  IMAD R12, R4, R29, R25 ;  /* 0x0000001d040c7224 */ /* 0x000fe400078e0219 */
[----:B------:R-:W-:Y:S02]  /*4e10*/  IMAD R3, R3, R23, R10 ;  /* 0x0000001703037224 */ /* 0x000fe400078e020a */
[----:B------:R-:W-:-:S03]  /*4e20*/  IMAD.MOV.U32 R6, RZ, RZ, R13 ;  /* 0x000000ffff067224 */ /* 0x000fc600078e000d */
[----:B------:R-:W-:Y:S02]  /*4e30*/  SEL R20, R3, R12, !P0 ;  /* 0x0000000c03147207 */ /* 0x000fe40004000000 */
[----:B------:R-:W-:-:S07]  /*4e40*/  SEL R12, R12, R3, !P0 ;  /* 0x000000030c0c7207 */ /* 0x000fce0004000000 */
.L_x_45:
[----:B------:R-:W-:-:S08]  /*4e50*/  NOP ;  /* 0x0000000000007918 */ /* 0x000fd00000000000 */
[----:B------:R-:W0:-:S00]  /*4e60*/  USETMAXREG.DEALLOC.CTAPOOL 0x28 ;  /* 0x00000028000079c8 */ /* 0x000e0000080e0500 */
[----:B0-----:R-:W-:-:S13]  /*4e70*/  ISETP.NE.AND P0, PT, R0, RZ, PT ;  /* 0x000000ff0000720c */ /* 0x001fda0003f05270 */
[----:B------:R-:W-:Y:S05]  /*4e80*/  @P0 EXIT ;  /* 0x000000000000094d */ /* 0x000fea0003800000 */
[----:B------:R-:W-:Y:S01]  /*4e90*/  LOP3.LUT P0, RZ, R7, 0xff, RZ, 0xc0, !PT ;  /* 0x000000ff07ff7812 */ /* 0x000fe2000780c0ff */
[----:B------:R-:W-:Y:S02]  /*4ea0*/  IMAD.MOV.U32 R0, RZ, RZ, 0x1 ;  /* 0x00000001ff007424 */ /* 0x000fe400078e00ff */
[----:B------:R-:W-:-:S10]  /*4eb0*/  IMAD.MOV.U32 R8, RZ, RZ, RZ ;  /* 0x000000ffff087224 */ /* 0x000fd400078e00ff */
[----:B------:R-:W-:Y:S05]  /*4ec0*/  @!P0 BRA `(.L_x_48) ;  /* 0x0000000c00a88947 */ /* 0x000fea0003800000 */
[----:B------:R-:W0:Y:S01]  /*4ed0*/  LDC R0, c[0x0][0x28c] ;  /* 0x0000a300ff007b82 */ /* 0x000e220000000800 */
[----:B------:R-:W-:Y:S01]  /*4ee0*/  LOP3.LUT P0, RZ, R22, 0x1f, RZ, 0xc0, !PT ;  /* 0x0000001f16ff7812 */ /* 0x000fe2000780c0ff */
[----:B------:R-:W-:Y:S01]  /*4ef0*/  ULDC UR21, c[0x0][0x658] ;  /* 0x0001960000157ab9 */ /* 0x000fe20000000800 */
[----:B------:R-:W-:Y:S01]  /*4f00*/  UMOV UR4, 0xffffffff ;  /* 0xffffffff00047882 */ /* 0x000fe20000000000 */
[----:B------:R-:W-:Y:S01]  /*4f10*/  BSSY B0, `(.L_x_48) ;  /* 0x00000e5000007945 */ /* 0x000fe20003800000 */
[----:B------:R-:W-:Y:S01]  /*4f20*/  USHF.L.U32 UR4, UR4, UR21, URZ ;  /* 0x0000001504047299 */ /* 0x000fe2000800063f */
[C---:B------:R-:W-:Y:S01]  /*4f30*/  ISETP.NE.AND P2, PT, R2.reuse, RZ, PT ;  /* 0x000000ff0200720c */ /* 0x040fe20003f45270 */
[----:B------:R-:W-:Y:S01]  /*4f40*/  IMAD.MOV.U32 R10, RZ, RZ, 0x1 ;  /* 0x00000001ff0a7424 */ /* 0x000fe200078e00ff */
[----:B------:R-:W-:Y:S01]  /*4f50*/  ISETP.NE.OR P0, PT, R2, RZ, !P0 ;  /* 0x000000ff0200720c */ /* 0x000fe20004705670 */
[----:B------:R-:W-:Y:S01]  /*4f60*/  IMAD.MOV.U32 R8, RZ, RZ, RZ ;  /* 0x000000ffff087224 */ /* 0x000fe200078e00ff */
[----:B------:R-:W-:Y:S01]  /*4f70*/  LOP3.LUT R13, R18, 0x2, RZ, 0xfc, !PT ;  /* 0x00000002120d7812 */ /* 0x000fe200078efcff */
[----:B------:R-:W-:Y:S01]  /*4f80*/  ULDC UR13, c[0x0][0x600] ;  /* 0x00018000000d7ab9 */ /* 0x000fe20000000800 */
[----:B------:R-:W-:Y:S01]  /*4f90*/  UMOV UR5, 0x1 ;  /* 0x0000000100057882 */ /* 0x000fe20000000000 */
[----:B------:R-:W-:-:S02]  /*4fa0*/  UIADD3 UR13, UR13, -0x1, URZ ;  /* 0xffffffff0d0d7890 */ /* 0x000fc4000fffe03f */
[----:B------:R-:W-:Y:S02]  /*4fb0*/  USHF.L.U32 UR21, UR5, UR21, URZ ;  /* 0x0000001505157299 */ /* 0x000fe4000800063f */
[----:B------:R-:W-:Y:S01]  /*4fc0*/  ULOP3.LUT UR29, URZ, UR4, URZ, 0x33, !UPT ;  /* 0x000000043f1d7292 */ /* 0x000fe2000f8e333f */
[----:B------:R-:W-:Y:S01]  /*4fd0*/  ULDC.64 UR14, c[0x0][0x198] ;  /* 0x00006600000e7ab9 */ /* 0x000fe20000000a00 */
[----:B0-----:R-:W-:-:S05]  /*4fe0*/  VIADD R0, R0, 0xff ;  /* 0x000000ff00007836 */ /* 0x001fca0000000000 */
[----:B------:R-:W-:-:S04]  /*4ff0*/  SHF.R.S32.HI R3, RZ, 0x1f, R0 ;  /* 0x0000001fff037819 */ /* 0x000fc80000011400 */
[----:B------:R-:W-:Y:S01]  /*5000*/  LEA.HI R3, R3, R0, RZ, 0x8 ;  /* 0x0000000003037211 */ /* 0x000fe200078f40ff */
[----:B------:R-:W-:-:S03]  /*5010*/  IMAD.MOV.U32 R0, RZ, RZ, 0x1 ;  /* 0x00000001ff007424 */ /* 0x000fc600078e00ff */
[----:B------:R-:W-:-:S05]  /*5020*/  SHF.R.S32.HI R11, RZ, 0x8, R3 ;  /* 0x00000008ff0b7819 */ /* 0x000fca0000011403 */
[----:B------:R-:W-:-:S07]  /*5030*/  VIADD R9, R11, 0x1 ;  /* 0x000000010b097836 */ /* 0x000fce0000000000 */
.L_x_60:
[----:B------:R-:W-:-:S03]  /*5040*/  UMOV UR4, 0xffffffff ;  /* 0xffffffff00047882 */ /* 0x000fc60000000000 */
[----:B------:R-:W-:Y:S05]  /*5050*/  BRA.DIV UR4, `(.L_x_49) ;  /* 0x0000000e04e87947 */ /* 0x000fea000b800000 */
[----:B------:R-:W-:-:S13]  /*5060*/  ELECT P6, URZ, PT ;  /* 0x00000000003f782f */ /* 0x000fda00038c0000 */
.L_x_69:
[----:B------:R-:W0:Y:S01]  /*5070*/  LDC R2, c[0x0][0x28c] ;  /* 0x0000a300ff027b82 */ /* 0x000e220000000800 */
[----:B------:R-:W-:Y:S01]  /*5080*/  BSSY B1, `(.L_x_50) ;  /* 0x0000059000017945 */ /* 0x000fe20003800000 */
[----:B0-----:R-:W-:-:S13]  /*5090*/  ISETP.LT.OR P6, PT, R2, 0x1, !P6 ;  /* 0x000000010200780c */ /* 0x001fda00077c1670 */
[----:B------:R-:W-:Y:S05]  /*50a0*/  @P6 BRA `(.L_x_51) ;  /* 0x0000000400586947 */ /* 0x000fea0003800000 */
[----:B------:R-:W-:Y:S02]  /*50b0*/  IMAD R14, R12, 0xc0, RZ ;  /* 0x000000c00c0e7824 */ /* 0x000fe400078e02ff */
[----:B------:R-:W-:Y:S02]  /*50c0*/  IMAD.SHL.U32 R20, R20, 0x8, RZ ;  /* 0x0000000814147824 */ /* 0x000fe400078e00ff */
[----:B------:R-:W-:Y:S02]  /*50d0*/  IMAD.MOV.U32 R21, RZ, RZ, RZ ;  /* 0x000000ffff157224 */ /* 0x000fe400078e00ff */
[----:B------:R-:W-:Y:S02]  /*50e0*/  IMAD.MOV.U32 R2, RZ, RZ, R9 ;  /* 0x000000ffff027224 */ /* 0x000fe400078e0009 */
[----:B------:R-:W-:Y:S02]  /*50f0*/  IMAD.MOV.U32 R3, RZ, RZ, R0 ;  /* 0x000000ffff037224 */ /* 0x000fe400078e0000 */
[----:B------:R-:W-:-:S07]  /*5100*/  IMAD.MOV.U32 R4, RZ, RZ, R8 ;  /* 0x000000ffff047224 */ /* 0x000fce00078e0008 */
.L_x_55:
[----:B------:R-:W0:Y:S01]  /*5110*/  S2R R12, SR_CgaCtaId ;  /* 0x00000000000c7919 */ /* 0x000e220000008800 */
[----:B------:R-:W-:Y:S01]  /*5120*/  MOV R5, 0x400 ;  /* 0x0000040000057802 */ /* 0x000fe20000000f00 */
[----:B------:R-:W1:Y:S03]  /*5130*/  @!P2 LDC R7, c[0x0][0x500] ;  /* 0x00014000ff07ab82 */ /* 0x000e660000000800 */
[----:B0-----:R-:W-:Y:S02]  /*5140*/  LEA R15, R12, R5, 0x18 ;  /* 0x000000050c0f7211 */ /* 0x001fe400078ec0ff */
[----:B------:R-:W-:-:S03]  /*5150*/  SHF.L.U32 R5, R3, 0x1f, RZ ;  /* 0x0000001f03057819 */ /* 0x000fc600000006ff */
[----:B------:R-:W-:-:S04]  /*5160*/  IMAD R12, R4, 0x8, R15 ;  /* 0x00000008040c7824 */ /* 0x000fc800078e020f */
[----:B------:R-:W0:Y:S02]  /*5170*/  SYNCS.PHASECHK.TRANS64.TRYWAIT P1, [R12+URZ+0x10], R5 ;  /* 0x000010050c0075a7 */ /* 0x000e24000802017f */
[----:B01----:R-:W-:Y:S05]  /*5180*/  @!P1 BRA `(.L_x_52) ;  /* 0x0000000c00bc9947 */ /* 0x003fea0003800000 */
.L_x_70:
[----:B0-----:R-:W-:Y:S01]  /*5190*/  PRMT R5, R13, 0x9910, RZ ;  /* 0x000099100d057816 */ /* 0x001fe200000000ff */
[----:B------:R0:W-:Y:S03]  /*51a0*/  @!P2 SYNCS.ARRIVE.TRANS64 RZ, [R12+URZ], R7 ;  /* 0x000000070cffa9a7 */ /* 0x0001e6000800003f */
[----:B------:R-:W-:-:S13]  /*51b0*/  ISETP.NE.AND P1, PT, R5, 0x2, PT ;  /* 0x000000020500780c */ /* 0x000fda0003f25270 */
[----:B0-----:R-:W-:Y:S05]  /*51c0*/  @P1 BRA `(.L_x_53) ;  /* 0x0000000000041947 */ /* 0x001fea0003800000 */
[----:B------:R-:W-:Y:S01]  /*51d0*/  BPT.TRAP 0x1 ;  /* 0x000000040000795c */ /* 0x000fe20000300000 */
.L_x_53:
[----:B------:R-:W-:Y:S05]  /*51e0*/  @P0 BRA `(.L_x_54) ;  /* 0x0000000000040947 */ /* 0x000fea0003800000 */
[----:B------:R-:W-:Y:S01]  /*51f0*/  BPT.TRAP 0x1 ;  /* 0x000000040000795c */ /* 0x000fe20000300000 */
.L_x_54:
[C-C-:B------:R-:W-:Y:S01]  /*5200*/  IMAD R5, R4.reuse, 0x18000, R15.reuse ;  /* 0x0001800004057824 */ /* 0x140fe200078e020f */
[----:B------:R-:W-:Y:S01]  /*5210*/  R2UR UR10, R21 ;  /* 0x00000000150a72ca */ /* 0x000fe200000e0000 */
[----:B------:R-:W-:Y:S01]  /*5220*/  IMAD R15, R4, 0x1000, R15 ;  /* 0x00001000040f7824 */ /* 0x000fe200078e020f */
[----:B------:R-:W-:Y:S01]  /*5230*/  R2UR UR9, R12 ;  /* 0x000000000c0972ca */ /* 0x000fe200000e0000 */
[----:B------:R-:W-:Y:S01]  /*5240*/  UIADD3 UR22, UP0, UR14, 0xf0, URZ ;  /* 0x000000f00e167890 */ /* 0x000fe2000ff1e03f */
[----:B------:R-:W-:Y:S01]  /*5250*/  R2UR UR40, R5 ;  /* 0x00000000052872ca */ /* 0x000fe200000e0000 */
[----:B------:R-:W-:Y:S01]  /*5260*/  VIADD R2, R2, 0xffffffff ;  /* 0xffffffff02027836 */ /* 0x000fe20000000000 */
[----:B------:R-:W-:Y:S01]  /*5270*/  R2UR UR18, R15 ;  /* 0x000000000f1272ca */ /* 0x000fe200000e0000 */
[----:B------:R-:W-:Y:S01]  /*5280*/  UIADD3.X UR23, URZ, UR15, URZ, UP0, !UPT ;  /* 0x0000000f3f177290 */ /* 0x000fe200087fe43f */
[----:B------:R-:W-:Y:S01]  /*5290*/  R2UR UR11, R14 ;  /* 0x000000000e0b72ca */ /* 0x000fe200000e0000 */
[----:B------:R-:W-:Y:S01]  /*52a0*/  UIADD3 UR6, UP1, UR14, 0x1f0, URZ ;  /* 0x000001f00e067890 */ /* 0x000fe2000ff3e03f */
[----:B------:R-:W-:Y:S01]  /*52b0*/  R2UR UR12, R6 ;  /* 0x00000000060c72ca */ /* 0x000fe200000e0000 */
[----:B------:R-:W-:Y:S01]  /*52c0*/  UMOV UR4, 0x0 ;  /* 0x0000000000047882 */ /* 0x000fe20000000000 */
[----:B------:R-:W-:Y:S01]  /*52d0*/  R2UR UR35, R20 ;  /* 0x00000000142372ca */ /* 0x000fe200000e0000 */
[----:B------:R-:W-:Y:S01]  /*52e0*/  UIADD3 UR58, UR10, 0x40, URZ ;  /* 0x000000400a3a7890 */ /* 0x000fe2000fffe03f */
[----:B------:R-:W-:Y:S01]  /*52f0*/  ISETP.GT.AND P3, PT, R2, 0x1, PT ;  /* 0x000000010200780c */ /* 0x000fe20003f64270 */
[----:B------:R-:W-:Y:S01]  /*5300*/  UIADD3 UR50, UR10, 0x80, URZ ;  /* 0x000000800a327890 */ /* 0x000fe2000fffe03f */
[----:B------:R-:W-:Y:S01]  /*5310*/  VIADD R4, R4, 0x1 ;  /* 0x0000000104047836 */ /* 0x000fe20000000000 */
[----:B------:R-:W-:Y:S01]  /*5320*/  UIADD3 UR8, UR40, 0x100, URZ ;  /* 0x0000010028087890 */ /* 0x000fe2000fffe03f */
[----:B------:R-:W-:Y:S01]  /*5330*/  VIADD R21, R21, 0x100 ;  /* 0x0000010015157836 */ /* 0x000fe20000000000 */
[----:B------:R-:W-:-:S02]  /*5340*/  UIADD3 UR56, UR40, 0x6100, URZ ;  /* 0x0000610028387890 */ /* 0x000fc4000fffe03f */
[----:B------:R-:W-:Y:S01]  /*5350*/  UIADD3 UR48, UR40, 0xc100, URZ ;  /* 0x0000c10028307890 */ /* 0x000fe2000fffe03f */
[C---:B------:R-:W-:Y:S01]  /*5360*/  ISETP.NE.AND P1, PT, R4.reuse, 0x2, PT ;  /* 0x000000020400780c */ /* 0x040fe20003f25270 */
[----:B------:R-:W-:Y:S02]  /*5370*/  UIADD3 UR42, UR10, 0xc0, URZ ;  /* 0x000000c00a2a7890 */ /* 0x000fe4000fffe03f */
[----:B------:R-:W-:Y:S01]  /*5380*/  UIADD3 UR40, UR40, 0x12100, URZ ;  /* 0x0001210028287890 */ /* 0x000fe2000fffe03f */
[----:B------:R-:W-:Y:S01]  /*5390*/  SEL R12, RZ, 0x1, P1 ;  /* 0x00000001ff0c7807 */ /* 0x000fe20000800000 */
[----:B------:R-:W-:Y:S01]  /*53a0*/  UMOV UR5, 0x10000000 ;  /* 0x1000000000057882 */ /* 0x000fe20000000000 */
[----:B------:R-:W-:Y:S01]  /*53b0*/  UIADD3.X UR7, URZ, UR15, URZ, UP1, !UPT ;  /* 0x0000000f3f077290 */ /* 0x000fe20008ffe43f */
[----:B------:R0:W-:Y:S01]  /*53c0*/  UTMALDG.3D [UR8], [UR22], desc[UR4] ;  /* 0x00000408160075b4 */ /* 0x0001e20008011000 */
[----:B------:R-:W-:Y:S01]  /*53d0*/  UIADD3 UR32, UR18, 0x30100, URZ ;  /* 0x0003010012207890 */ /* 0x000fe2000fffe03f */
[----:B------:R-:W-:Y:S01]  /*53e0*/  LOP3.LUT R3, R3, R12, RZ, 0x3c, !PT ;  /* 0x0000000c03037212 */ /* 0x000fe200078e3cff */
[----:B------:R-:W-:Y:S01]  /*53f0*/  UIADD3 UR24, UR18, 0x30500, URZ ;  /* 0x0003050012187890 */ /* 0x000fe2000fffe03f */
[----:B------:R-:W-:Y:S01]  /*5400*/  SEL R4, R4, RZ, P1 ;  /* 0x000000ff04047207 */ /* 0x000fe20000800000 */
[----:B------:R-:W-:Y:S01]  /*5410*/  UIADD3 UR16, UR18, 0x30900, URZ ;  /* 0x0003090012107890 */ /* 0x000fe2000fffe03f */
[----:B------:R-:W-:Y:S01]  /*5420*/  UMOV UR57, UR9 ;  /* 0x0000000900397c82 */ /* 0x000fe20008000000 */
        /* <DEDUP_REMOVED lines=8> */
[----:B------:R1:W-:Y:S01]  /*54b0*/  UTMALDG.3D [UR56], [UR22], desc[UR4] ;  /* 0x00000438160075b4 */ /* 0x0003e20008011000 */
[----:B------:R-:W-:Y:S01]  /*54c0*/  UMOV UR33, UR9 ;  /* 0x0000000900217c82 */ /* 0x000fe20008000000 */
[----:B------:R-:W-:Y:S01]  /*54d0*/  UMOV UR34, UR10 ;  /* 0x0000000a00227c82 */ /* 0x000fe20008000000 */
[----:B------:R-:W-:Y:S01]  /*54e0*/  UMOV UR36, UR12 ;  /* 0x0000000c00247c82 */ /* 0x000fe20008000000 */
[----:B------:R-:W-:Y:S01]  /*54f0*/  UMOV UR25, UR9 ;  /* 0x0000000900197c82 */ /* 0x000fe20008000000 */
[----:B------:R-:W-:Y:S01]  /*5500*/  UMOV UR27, UR35 ;  /* 0x00000023001b7c82 */ /* 0x000fe20008000000 */
[----:B------:R-:W-:Y:S01]  /*5510*/  UMOV UR28, UR12 ;  /* 0x0000000c001c7c82 */ /* 0x000fe20008000000 */
[----:B------:R-:W-:Y:S01]  /*5520*/  UMOV UR26, UR58 ;  /* 0x0000003a001a7c82 */ /* 0x000fe20008000000 */
[----:B0-----:R-:W-:Y:S01]  /*5530*/  UIADD3 UR8, UR18, 0x30d00, URZ ;  /* 0x00030d0012087890 */ /* 0x001fe2000fffe03f */
[----:B------:R1:W-:Y:S01]  /*5540*/  UTMALDG.3D [UR48], [UR22], desc[UR4] ;  /* 0x00000430160075b4 */ /* 0x0003e20008011000 */
[----:B------:R-:W-:Y:S01]  /*5550*/  UMOV UR17, UR9 ;  /* 0x0000000900117c82 */ /* 0x000fe20008000000 */
[----:B------:R-:W-:Y:S01]  /*5560*/  UMOV UR19, UR35 ;  /* 0x0000002300137c82 */ /* 0x000fe20008000000 */
[----:B------:R-:W-:Y:S01]  /*5570*/  UMOV UR20, UR12 ;  /* 0x0000000c00147c82 */ /* 0x000fe20008000000 */
[----:B------:R-:W-:Y:S01]  /*5580*/  UMOV UR18, UR50 ;  /* 0x0000003200127c82 */ /* 0x000fe20008000000 */
[----:B------:R-:W-:Y:S01]  /*5590*/  UMOV UR11, UR35 ;  /* 0x00000023000b7c82 */ /* 0x000fe20008000000 */
[----:B------:R-:W-:Y:S01]  /*55a0*/  UMOV UR10, UR42 ;  /* 0x0000002a000a7c82 */ /* 0x000fe20008000000 */
[----:B------:R1:W-:Y:S01]  /*55b0*/  UTMALDG.3D [UR40], [UR22], desc[UR4] ;  /* 0x00000428160075b4 */ /* 0x0003e20008011000 */
[----:B------:R1:W-:Y:S01]  /*55c0*/  UTMALDG.3D [UR32], [UR6], desc[UR4] ;  /* 0x00000420060075b4 */ /* 0x0003e20008011000 */
[----:B------:R1:W-:Y:S01]  /*55d0*/  UTMALDG.3D [UR24], [UR6], desc[UR4] ;  /* 0x00000418060075b4 */ /* 0x0003e20008011000 */
[----:B------:R1:W-:Y:S01]  /*55e0*/  UTMALDG.3D [UR16], [UR6], desc[UR4] ;  /* 0x00000410060075b4 */ /* 0x0003e20008011000 */
[----:B------:R1:W-:Y:S02]  /*55f0*/  UTMALDG.3D [UR8], [UR6], desc[UR4] ;  /* 0x00000408060075b4 */ /* 0x0003e40008011000 */
[----:B-1----:R-:W-:Y:S05]  /*5600*/  @P3 BRA `(.L_x_55) ;  /* 0xfffffff800c03947 */ /* 0x002fea000383ffff */
.L_x_51:
[----:B------:R-:W-:Y:S05]  /*5610*/  BSYNC B1 ;  /* 0x0000000000017941 */ /* 0x000fea0003800000 */
.L_x_50:
[----:B------:R-:W-:Y:S01]  /*5620*/  LOP3.LUT P3, RZ, R10, 0xff, RZ, 0xc0, !PT ;  /* 0x000000ff0aff7812 */ /* 0x000fe2000786c0ff */
[C---:B------:R-:W-:Y:S01]  /*5630*/  IMAD.IADD R8, R11.reuse, 0x1, R8 ;  /* 0x000000010b087824 */ /* 0x040fe200078e0208 */
[----:B------:R-:W-:Y:S01]  /*5640*/  IADD3 R16, P4, R16, UR38, RZ ;  /* 0x0000002610107c10 */ /* 0x000fe2000ff9e0ff */
[----:B------:R-:W-:Y:S01]  /*5650*/  ULDC.64 UR4, c[0x0][0x650] ;  /* 0x0001940000047ab9 */ /* 0x000fe20000000a00 */
[----:B------:R-:W-:Y:S01]  /*5660*/  BSSY B1, `(.L_x_56) ;  /* 0x000006d000017945 */ /* 0x000fe20003800000 */
[----:B------:R-:W-:Y:S01]  /*5670*/  IMAD.MOV.U32 R12, RZ, RZ, -0x1 ;  /* 0xffffffffff0c7424 */ /* 0x000fe200078e00ff */
[----:B------:R-:W-:Y:S01]  /*5680*/  ISETP.GT.U32.AND P1, PT, R8, 0x1, PT ;  /* 0x000000010800780c */ /* 0x000fe20003f24070 */
[----:B------:R-:W-:Y:S01]  /*5690*/  IMAD.MOV.U32 R20, RZ, RZ, -0x1 ;  /* 0xffffffffff147424 */ /* 0x000fe200078e00ff */
[----:B------:R-:W-:Y:S01]  /*56a0*/  SHF.R.U32.HI R2, RZ, 0x1, R8 ;  /* 0x00000001ff027819 */ /* 0x000fe20000011608 */
[----:B------:R-:W-:Y:S01]  /*56b0*/  IMAD.MOV.U32 R6, RZ, RZ, -0x1 ;  /* 0xffffffffff067424 */ /* 0x000fe200078e00ff */
[----:B------:R-:W-:-:S02]  /*56c0*/  ISETP.LT.U32.AND P1, PT, R11, 0x2, P1 ;  /* 0x000000020b00780c */ /* 0x000fc40000f21070 */
[----:B------:R-:W-:Y:S01]  /*56d0*/  IADD3.X R17, R17, UR37, RZ, P4, !PT ;  /* 0x0000002511117c10 */ /* 0x000fe2000a7fe4ff */
[----:B------:R-:W0:Y:S01]  /*56e0*/  @P3 S2R R4, SR_CgaCtaId ;  /* 0x0000000000043919 */ /* 0x000e220000008800 */
[----:B------:R-:W-:Y:S02]  /*56f0*/  @P3 MOV R3, 0x400 ;  /* 0x0000040000033802 */ /* 0x000fe40000000f00 */
[----:B------:R-:W-:Y:S02]  /*5700*/  ISETP.GE.U32.AND P4, PT, R16, UR4, PT ;  /* 0x0000000410007c0c */ /* 0x000fe4000bf86070 */
[----:B------:R-:W-:Y:S02]  /*5710*/  LOP3.LUT R2, R2, 0x1, RZ, 0xc0, !PT ;  /* 0x0000000102027812 */ /* 0x000fe400078ec0ff */
[----:B------:R-:W-:Y:S02]  /*5720*/  LOP3.LUT R8, R8, 0x1, RZ, 0xc0, !PT ;  /* 0x0000000108087812 */ /* 0x000fe400078ec0ff */
[----:B------:R-:W-:-:S02]  /*5730*/  PRMT R10, RZ, 0x7610, R10 ;  /* 0x00007610ff0a7816 */ /* 0x000fc4000000000a */
[----:B0-----:R-:W-:-:S04]  /*5740*/  @P3 LEA R3, R4, R3, 0x18 ;  /* 0x0000000304033211 */ /* 0x001fc800078ec0ff */
[----:B------:R0:W-:Y:S01]  /*5750*/  @P3 SYNCS.ARRIVE.TRANS64.A1T0 RZ, [R3+URZ+0x38], RZ ;  /* 0x000038ff03ff39a7 */ /* 0x0001e2000810003f */
[----:B------:R-:W-:-:S04]  /*5760*/  ISETP.NE.U32.AND P3, PT, R2, 0x1, PT ;  /* 0x000000010200780c */ /* 0x000fc80003f65070 */
[----:B------:R-:W-:Y:S02]  /*5770*/  ISETP.GT.U32.AND P3, PT, R11, 0x1, !P3 ;  /* 0x000000010b00780c */ /* 0x000fe40005f64070 */
[----:B0-----:R-:W-:Y:S02]  /*5780*/  SEL R3, RZ, 0x1, !P1 ;  /* 0x00000001ff037807 */ /* 0x001fe40004800000 */
[----:B------:R-:W-:Y:S02]  /*5790*/  ISETP.GE.U32.AND.EX P1, PT, R17, UR5, PT, P4 ;  /* 0x0000000511007c0c */ /* 0x000fe4000bf26140 */
[----:B------:R-:W-:-:S04]  /*57a0*/  SEL R2, RZ, 0x1, !P3 ;  /* 0x00000001ff027807 */ /* 0x000fc80005800000 */
[----:B------:R-:W-:Y:S02]  /*57b0*/  LOP3.LUT R0, R2, R0, R3, 0x96, !PT ;  /* 0x0000000002007212 */ /* 0x000fe400078e9603 */
[----:B------:R-:W-:-:S05]  /*57c0*/  PRMT R2, RZ, 0x7610, R2 ;  /* 0x00007610ff027816 */ /* 0x000fca0000000002 */
[----:B------:R-:W-:Y:S05]  /*57d0*/  @P1 BRA `(.L_x_57) ;  /* 0x0000000400541947 */ /* 0x000fea0003800000 */
[----:B------:R-:W-:Y:S01]  /*57e0*/  ULDC.64 UR4, c[0x0][0x628] ;  /* 0x00018a0000047ab9 */ /* 0x000fe20000000a00 */
[----:B------:R-:W0:Y:S01]  /*57f0*/  S2R R14, SR_CTAID.X ;  /* 0x00000000000e7919 */ /* 0x000e220000002500 */
[----:B------:R-:W-:Y:S01]  /*5800*/  ISETP.NE.U32.AND P1, PT, RZ, UR4, PT ;  /* 0x00000004ff007c0c */ /* 0x000fe2000bf25070 */
[----:B------:R-:W-:Y:S01]  /*5810*/  ULDC UR7, c[0x0][0x630] ;  /* 0x00018c0000077ab9 */ /* 0x000fe20000000800 */
[----:B------:R-:W-:Y:S01]  /*5820*/  IMAD.MOV.U32 R2, RZ, RZ, R16 ;  /* 0x000000ffff027224 */ /* 0x000fe200078e0010 */
[----:B------:R-:W1:Y:S01]  /*5830*/  S2R R12, SR_CTAID.Y ;  /* 0x00000000000c7919 */ /* 0x000e620000002600 */
[----:B------:R-:W-:Y:S01]  /*5840*/  ISETP.NE.AND.EX P1, PT, RZ, UR5, PT, P1 ;  /* 0x00000005ff007c0c */ /* 0x000fe2000bf25310 */
[----:B------:R-:W-:-:S12]  /*5850*/  IMAD.MOV.U32 R3, RZ, RZ, R17 ;  /* 0x000000ffff037224 */ /* 0x000fd800078e0011 */
[----:B------:R-:W-:Y:S05]  /*5860*/  @!P1 BRA `(.L_x_58) ;  /* 0x0000000000289947 */ /* 0x000fea0003800000 */
[----:B------:R-:W-:Y:S02]  /*5870*/  ULDC UR6, c[0x0][0x634] ;  /* 0x00018d0000067ab9 */ /* 0x000fe40000000800 */
[----:B------:R-:W-:-:S05]  /*5880*/  IADD3 R7, P1, R16, UR6, RZ ;  /* 0x0000000610077c10 */ /* 0x000fca000ff3e0ff */
[----:B------:R-:W-:-:S04]  /*5890*/  IMAD.X R15, RZ, RZ, R17, P1 ;  /* 0x000000ffff0f7224 */ /* 0x000fc800008e0611 */
[----:B------:R-:W-:-:S04]  /*58a0*/  IMAD.WIDE.U32 R4, R15, UR4, RZ ;  /* 0x000000040f047c25 */ /* 0x000fc8000f8e00ff */
[----:B------:R-:W-:-:S04]  /*58b0*/  IMAD.WIDE.U32 R4, P1, R7, UR5, R4 ;  /* 0x0000000507047c25 */ /* 0x000fc8000f820004 */
[----:B------:R-:W-:-:S04]  /*58c0*/  IMAD.WIDE.U32 R6, R7, UR4, RZ ;  /* 0x0000000407067c25 */ /* 0x000fc8000f8e00ff */
[----:B------:R-:W-:Y:S01]  /*58d0*/  IMAD.X R3, RZ, RZ, RZ, P1 ;  /* 0x000000ffff037224 */ /* 0x000fe200008e06ff */
[----:B------:R-:W-:Y:S01]  /*58e0*/  IADD3 RZ, P1, R7, R4, RZ ;  /* 0x0000000407ff7210 */ /* 0x000fe20007f3e0ff */
[----:B------:R-:W-:-:S04]  /*58f0*/  IMAD.MOV.U32 R2, RZ, RZ, R5 ;  /* 0x000000ffff027224 */ /* 0x000fc800078e0005 */
[----:B------:R-:W-:-:S08]  /*5900*/  IMAD.WIDE.U32.X R2, R15, UR5, R2, P1 ;  /* 0x000000050f027c25 */ /* 0x000fd000088e0402 */
.L_x_58:
[--C-:B------:R-:W-:Y:S01]  /*5910*/  SHF.R.U64 R6, R2, UR7, R3.reuse ;  /* 0x0000000702067c19 */ /* 0x100fe20008001203 */
[----:B------:R-:W-:Y:S01]  /*5920*/  ULDC.64 UR4, c[0x0][0x620] ;  /* 0x0001880000047ab9 */ /* 0x000fe20000000a00 */
[----:B------:R-:W-:Y:S01]  /*5930*/  SHF.R.U32.HI R2, RZ, UR7, R3 ;  /* 0x00000007ff027c19 */ /* 0x000fe20008011603 */
[----:B------:R-:W-:Y:S01]  /*5940*/  IMAD.MOV.U32 R3, RZ, RZ, R17 ;  /* 0x000000ffff037224 */ /* 0x000fe200078e0011 */
[----:B------:R-:W-:Y:S01]  /*5950*/  IADD3 R5, P1, RZ, -R6, RZ ;  /* 0x80000006ff057210 */ /* 0x000fe20007f3e0ff */
[----:B------:R-:W2:Y:S01]  /*5960*/  LDC R25, c[0x0][0x144] ;  /* 0x00005100ff197b82 */ /* 0x000ea20000000800 */
[----:B0-----:R-:W-:Y:S01]  /*5970*/  I2FP.F32.U32 R7, R14 ;  /* 0x0000000e00077245 */ /* 0x001fe20000201000 */
[----:B------:R-:W-:Y:S01]  /*5980*/  ULDC.64 UR8, c[0x0][0x640] ;  /* 0x0001900000087ab9 */ /* 0x000fe20000000a00 */
[----:B------:R-:W-:Y:S01]  /*5990*/  ULDC UR6, c[0x0][0x608] ;  /* 0x0001820000067ab9 */ /* 0x000fe20000000800 */
[----:B------:R-:W-:Y:S01]  /*59a0*/  IMAD.X R2, RZ, RZ, ~R2, P1 ;  /* 0x000000ffff027224 */ /* 0x000fe200008e0e02 */
[----:B------:R-:W-:-:S03]  /*59b0*/  ISETP.NE.U32.AND P1, PT, RZ, UR8, PT ;  /* 0x00000008ff007c0c */ /* 0x000fc6000bf25070 */
[----:B------:R-:W-:Y:S01]  /*59c0*/  IMAD R4, R2, UR4, RZ ;  /* 0x0000000402047c24 */ /* 0x000fe2000f8e02ff */
[----:B------:R-:W0:Y:S01]  /*59d0*/  LDC R21, c[0x0][0x148] ;  /* 0x00005200ff157b82 */ /* 0x000e220000000800 */
[----:B------:R-:W-:Y:S01]  /*59e0*/  IMAD.MOV.U32 R2, RZ, RZ, R16 ;  /* 0x000000ffff027224 */ /* 0x000fe200078e0010 */
[----:B------:R-:W-:-:S03]  /*59f0*/  ISETP.NE.AND.EX P1, PT, RZ, UR9, PT, P1 ;  /* 0x00000009ff007c0c */ /* 0x000fc6000bf25310 */
[----:B------:R-:W-:Y:S01]  /*5a00*/  IMAD.WIDE.U32 R2, R5, UR4, R2 ;  /* 0x0000000405027c25 */ /* 0x000fe2000f8e0002 */
[----:B------:R-:W-:-:S03]  /*5a10*/  ULDC UR4, c[0x0][0x150] ;  /* 0x0000540000047ab9 */ /* 0x000fc60000000800 */
[----:B------:R-:W-:Y:S02]  /*5a20*/  IMAD R5, R5, UR5, R4 ;  /* 0x0000000505057c24 */ /* 0x000fe4000f8e0204 */
[----:B------:R-:W-:Y:S01]  /*5a30*/  FMUL R4, R7, UR4 ;  /* 0x0000000407047c20 */ /* 0x000fe20008400000 */
[----:B------:R-:W-:Y:S01]  /*5a40*/  ULDC UR4, c[0x0][0x618] ;  /* 0x0001860000047ab9 */ /* 0x000fe20000000800 */
[----:B------:R-:W-:Y:S01]  /*5a50*/  ULDC UR5, c[0x0][0x154] ;  /* 0x0000550000057ab9 */ /* 0x000fe20000000800 */
[----:B------:R-:W-:-:S03]  /*5a60*/  IMAD.IADD R3, R3, 0x1, R5 ;  /* 0x0000000103037824 */ /* 0x000fc600078e0205 */
[----:B------:R-:W3:Y:S02]  /*5a70*/  F2I.U32.TRUNC.NTZ R4, R4 ;  /* 0x0000000400047305 */ /* 0x000ee4000020f000 */
[----:B------:R-:W-:Y:S02]  /*5a80*/  SHF.R.U64 R7, R2, UR4, R3 ;  /* 0x0000000402077c19 */ /* 0x000fe40008001203 */
[----:B-1----:R-:W-:-:S05]  /*5a90*/  I2FP.F32.U32 R2, R12 ;  /* 0x0000000c00027245 */ /* 0x002fca0000201000 */
[----:B------:R-:W-:Y:S01]  /*5aa0*/  FMUL R22, R2, UR5 ;  /* 0x0000000502167c20 */ /* 0x000fe20008400000 */
[----:B------:R-:W-:Y:S01]  /*5ab0*/  SHF.R.U32.HI R2, RZ, UR4, R3 ;  /* 0x00000004ff027c19 */ /* 0x000fe20008011603 */
[----:B------:R-:W-:-:S03]  /*5ac0*/  ULDC UR4, c[0x0][0x658] ;  /* 0x0001960000047ab9 */ /* 0x000fc60000000800 */
[--C-:B------:R-:W-:Y:S01]  /*5ad0*/  SHF.R.U64 R20, R7, UR6, R2.reuse ;  /* 0x0000000607147c19 */ /* 0x100fe20008001202 */
[----:B------:R-:W1:Y:S01]  /*5ae0*/  F2I.U32.TRUNC.NTZ R22, R22 ;  /* 0x0000001600167305 */ /* 0x000e62000020f000 */
[----:B------:R-:W-:Y:S01]  /*5af0*/  SHF.R.U32.HI R3, RZ, UR6, R2 ;  /* 0x00000006ff037c19 */ /* 0x000fe20008011602 */
[----:B---3--:R-:W-:-:S03]  /*5b00*/  IMAD.MOV R4, RZ, RZ, -R4 ;  /* 0x000000ffff047224 */ /* 0x008fc600078e0a04 */
[--C-:B------:R-:W-:Y:S01]  /*5b10*/  SHF.R.U64 R15, R20, UR4, R3.reuse ;  /* 0x00000004140f7c19 */ /* 0x100fe20008001203 */
[----:B--2---:R-:W-:Y:S01]  /*5b20*/  IMAD R14, R25, R4, R14 ;  /* 0x00000004190e7224 */ /* 0x004fe200078e020e */
[----:B------:R-:W-:-:S03]  /*5b30*/  SHF.R.U32.HI R23, RZ, UR4, R3 ;  /* 0x00000004ff177c19 */ /* 0x000fc60008011603 */
[----:B------:R-:W-:Y:S02]  /*5b40*/  IMAD.MOV.U32 R2, RZ, RZ, R15 ;  /* 0x000000ffff027224 */ /* 0x000fe400078e000f */
[----:B------:R-:W-:Y:S01]  /*5b50*/  IMAD.MOV.U32 R3, RZ, RZ, R23 ;  /* 0x000000ffff037224 */ /* 0x000fe200078e0017 */
[----:B------:R-:W-:Y:S06]  /*5b60*/  @!P1 BRA `(.L_x_59) ;  /* 0x0000000000289947 */ /* 0x000fec0003800000 */
[----:B------:R-:W-:Y:S02]  /*5b70*/  ULDC UR4, c[0x0][0x64c] ;  /* 0x0001930000047ab9 */ /* 0x000fe40000000800 */
[----:B------:R-:W-:-:S05]  /*5b80*/  IADD3 R3, P1, R15, UR4, RZ ;  /* 0x000000040f037c10 */ /* 0x000fca000ff3e0ff */
[----:B------:R-:W-:-:S04]  /*5b90*/  IMAD.X R23, RZ, RZ, R23, P1 ;  /* 0x000000ffff177224 */ /* 0x000fc800008e0617 */
[----:B------:R-:W-:-:S04]  /*5ba0*/  IMAD.WIDE.U32 R4, R23, UR8, RZ ;  /* 0x0000000817047c25 */ /* 0x000fc8000f8e00ff */
[----:B------:R-:W-:-:S04]  /*5bb0*/  IMAD.WIDE.U32 R4, P1, R3, UR9, R4 ;  /* 0x0000000903047c25 */ /* 0x000fc8000f820004 */
[----:B------:R-:W-:-:S04]  /*5bc0*/  IMAD.WIDE.U32 R2, R3, UR8, RZ ;  /* 0x0000000803027c25 */ /* 0x000fc8000f8e00ff */
[----:B------:R-:W-:Y:S01]  /*5bd0*/  IMAD.MOV.U32 R2, RZ, RZ, R5 ;  /* 0x000000ffff027224 */ /* 0x000fe200078e0005 */
[----:B------:R-:W-:Y:S01]  /*5be0*/  IADD3 RZ, P3, R3, R4, RZ ;  /* 0x0000000403ff7210 */ /* 0x000fe20007f7e0ff */
[----:B------:R-:W-:-:S04]  /*5bf0*/  IMAD.X R3, RZ, RZ, RZ, P1 ;  /* 0x000000ffff037224 */ /* 0x000fc800008e06ff */
[----:B------:R-:W-:-:S08]  /*5c00*/  IMAD.WIDE.U32.X R2, R23, UR9, R2, P3 ;  /* 0x0000000917027c25 */ /* 0x000fd000098e0402 */
.L_x_59:
[----:B------:R-:W-:Y:S01]  /*5c10*/  ISETP.NE.AND P1, PT, R19, 0x1, PT ;  /* 0x000000011300780c */ /* 0x000fe20003f25270 */
[----:B------:R-:W-:Y:S01]  /*5c20*/  ULDC UR4, c[0x0][0x648] ;  /* 0x0001920000047ab9 */ /* 0x000fe20000000800 */
[----:B------:R-:W-:Y:S01]  /*5c30*/  LOP3.LUT R20, R20, UR29, RZ, 0xc0, !PT ;  /* 0x0000001d14147c12 */ /* 0x000fe2000f8ec0ff */
[----:B-1----:R-:W-:Y:S01]  /*5c40*/  IMAD.MOV R22, RZ, RZ, -R22 ;  /* 0x000000ffff167224 */ /* 0x002fe200078e0a16 */
[----:B------:R-:W-:Y:S01]  /*5c50*/  SHF.R.U64 R3, R2, UR4, R3 ;  /* 0x0000000402037c19 */ /* 0x000fe20008001203 */
[----:B------:R-:W-:Y:S01]  /*5c60*/  ULDC UR4, c[0x0][0x638] ;  /* 0x00018e0000047ab9 */ /* 0x000fe20000000800 */
[----:B------:R-:W-:Y:S01]  /*5c70*/  LOP3.LUT R4, R7, UR13, RZ, 0xc0, !PT ;  /* 0x0000000d07047c12 */ /* 0x000fe2000f8ec0ff */
[----:B------:R-:W-:Y:S02]  /*5c80*/  ULDC UR5, c[0x0][0x610] ;  /* 0x0001840000057ab9 */ /* 0x000fe40000000800 */
[----:B------:R-:W-:Y:S02]  /*5c90*/  IMAD.MOV R2, RZ, RZ, -R3 ;  /* 0x000000ffff027224 */ /* 0x000fe400078e0a03 */
[----:B------:R-:W-:-:S02]  /*5ca0*/  IMAD R3, R3, UR21, R20 ;  /* 0x0000001503037c24 */ /* 0x000fc4000f8e0214 */
[----:B0-----:R-:W-:Y:S02]  /*5cb0*/  @P1 IMAD R14, R21, R22, R12 ;  /* 0x00000016150e1224 */ /* 0x001fe400078e020c */
[----:B------:R-:W-:Y:S01]  /*5cc0*/  IMAD R15, R2, UR4, R15 ;  /* 0x00000004020f7c24 */ /* 0x000fe2000f8e020f */
[----:B------:R-:W-:Y:S01]  /*5cd0*/  ULDC UR4, c[0x0][0x600] ;  /* 0x0001800000047ab9 */ /* 0x000fe20000000800 */
[----:B------:R-:W-:Y:S02]  /*5ce0*/  IMAD R14, R3, UR5, R14 ;  /* 0x00000005030e7c24 */ /* 0x000fe4000f8e020e */
[----:B------:R-:W-:Y:S02]  /*5cf0*/  IMAD R15, R15, UR4, R4 ;  /* 0x000000040f0f7c24 */ /* 0x000fe4000f8e0204 */
[----:B------:R-:W-:-:S03]  /*5d00*/  IMAD.MOV.U32 R2, RZ, RZ, 0x1 ;  /* 0x00000001ff027424 */ /* 0x000fc600078e00ff */
[----:B------:R-:W-:Y:S02]  /*5d10*/  SEL R20, R15, R14, !P1 ;  /* 0x0000000e0f147207 */ /* 0x000fe40004800000 */
[----:B------:R-:W-:-:S07]  /*5d20*/  SEL R12, R14, R15, !P1 ;  /* 0x0000000f0e0c7207 */ /* 0x000fce0004800000 */
.L_x_57:
[----:B------:R-:W-:Y:S05]  /*5d30*/  BSYNC B1 ;  /* 0x0000000000017941 */ /* 0x000fea0003800000 */
.L_x_56:
[----:B------:R-:W-:-:S13]  /*5d40*/  LOP3.LUT P1, RZ, R2, 0xff, RZ, 0xc0, !PT ;  /* 0x000000ff02ff7812 */ /* 0x000fda000782c0ff */
[----:B------:R-:W-:Y:S05]  /*5d50*/  @P1 BRA `(.L_x_60) ;  /* 0xfffffff000b81947 */ /* 0x000fea000383ffff */
[----:B------:R-:W-:Y:S05]  /*5d60*/  BSYNC B0 ;  /* 0x0000000000007941 */ /* 0x000fea0003800000 */
.L_x_48:
[----:B------:R-:W-:-:S03]  /*5d70*/  UMOV UR4, 0xffffffff ;  /* 0xffffffff00047882 */ /* 0x000fc60000000000 */
[----:B------:R-:W-:Y:S05]  /*5d80*/  BRA.DIV UR4, `(.L_x_61) ;  /* 0x0000000204d07947 */ /* 0x000fea000b800000 */
[----:B------:R-:W-:-:S13]  /*5d90*/  ELECT P6, URZ, PT ;  /* 0x00000000003f782f */ /* 0x000fda00038c0000 */
.L_x_73:
[----:B------:R-:W-:Y:S04]  /*5da0*/  BSSY B0, `(.L_x_62) ;  /* 0x0000019000007945 */ /* 0x000fe80003800000 */
[----:B------:R-:W-:Y:S05]  /*5db0*/  @!P6 BRA `(.L_x_63) ;  /* 0x00000000005ce947 */ /* 0x000fea0003800000 */
[----:B------:R-:W-:-:S04]  /*5dc0*/  LOP3.LUT R18, R18, 0x2, RZ, 0xfc, !PT ;  /* 0x0000000212127812 */ /* 0x000fc800078efcff */
[----:B------:R-:W-:-:S13]  /*5dd0*/  ISETP.NE.AND P0, PT, R18, 0x3, PT ;  /* 0x000000031200780c */ /* 0x000fda0003f05270 */
[----:B------:R-:W-:Y:S05]  /*5de0*/  @!P0 BRA `(.L_x_64) ;  /* 0x0000000000048947 */ /* 0x000fea0003800000 */
[----:B------:R-:W-:Y:S01]  /*5df0*/  BPT.TRAP 0x1 ;  /* 0x000000040000795c */ /* 0x000fe20000300000 */
.L_x_64:
[----:B------:R-:W0:Y:S01]  /*5e00*/  S2R R3, SR_CgaCtaId ;  /* 0x0000000000037919 */ /* 0x000e220000008800 */
[----:B------:R-:W-:-:S04]  /*5e10*/  MOV R2, 0x400 ;  /* 0x0000040000027802 */ /* 0x000fc80000000f00 */
[----:B0-----:R-:W-:Y:S02]  /*5e20*/  LEA R3, R3, R2, 0x18 ;  /* 0x0000000203037211 */ /* 0x001fe400078ec0ff */
[----:B------:R-:W-:-:S03]  /*5e30*/  SHF.L.U32 R2, R0, 0x1f, RZ ;  /* 0x0000001f00027819 */ /* 0x000fc600000006ff */
[----:B------:R-:W-:-:S04]  /*5e40*/  VIADD R3, R3, 0x10 ;  /* 0x0000001003037836 */ /* 0x000fc80000000000 */
[C---:B------:R-:W-:Y:S02]  /*5e50*/  IMAD R7, R8.reuse, 0x8, R3 ;  /* 0x0000000808077824 */ /* 0x040fe400078e0203 */
[----:B------:R-:W-:Y:S02]  /*5e60*/  VIADD R8, R8, 0x1 ;  /* 0x0000000108087836 */ /* 0x000fe40000000000 */
[----:B------:R-:W0:Y:S03]  /*5e70*/  SYNCS.PHASECHK.TRANS64.TRYWAIT P0, [R7+URZ], R2 ;  /* 0x00000002070075a7 */ /* 0x000e26000800017f */
[----:B------:R-:W-:-:S04]  /*5e80*/  ISETP.NE.AND P1, PT, R8, 0x2, PT ;  /* 0x000000020800780c */ /* 0x000fc80003f25270 */
[----:B------:R-:W-:Y:S02]  /*5e90*/  SEL R5, RZ, 0x1, P1 ;  /* 0x00000001ff057807 */ /* 0x000fe40000800000 */
[----:B------:R-:W-:Y:S02]  /*5ea0*/  SEL R8, R8, RZ, P1 ;  /* 0x000000ff08087207 */ /* 0x000fe40000800000 */
[----:B------:R-:W-:Y:S01]  /*5eb0*/  LOP3.LUT R0, R0, R5, RZ, 0x3c, !PT ;  /* 0x0000000500007212 */ /* 0x000fe200078e3cff */
[----:B0-----:R-:W-:Y:S06]  /*5ec0*/  @!P0 BRA `(.L_x_65) ;  /* 0x0000000000a08947 */ /* 0x001fec0003800000 */
.L_x_74:
[----:B------:R-:W-:Y:S01]  /*5ed0*/  IMAD R3, R8, 0x8, R3 ;  /* 0x0000000808037824 */ /* 0x000fe200078e0203 */
[----:B------:R-:W-:-:S07]  /*5ee0*/  SHF.L.U32 R0, R0, 0x1f, RZ ;  /* 0x0000001f00007819 */ /* 0x000fce00000006ff */
.L_x_66:
[----:B-1----:R1:W2:Y:S02]  /*5ef0*/  SYNCS.PHASECHK.TRANS64.TRYWAIT P0, [R3+URZ], R0 ;  /* 0x00000000030075a7 */ /* 0x0022a4000800017f */
[----:B--2---:R-:W-:Y:S05]  /*5f00*/  @!P0 NANOSLEEP.SYNCS 0x989680 ;  /* 0x009896800000895d */ /* 0x004fea0003900000 */
[----:B------:R-:W2:Y:S02]  /*5f10*/  @!P0 SYNCS.PHASECHK.TRANS64 P0, [R3+URZ], R0 ;  /* 0x00000000030085a7 */ /* 0x000ea4000800007f */
[----:B--2---:R-:W-:Y:S05]  /*5f20*/  @!P0 BRA `(.L_x_66) ;  /* 0xfffffffc00f08947 */ /* 0x004fea000383ffff */
.L_x_63:
[----:B------:R-:W-:Y:S05]  /*5f30*/  BSYNC B0 ;  /* 0x0000000000007941 */ /* 0x000fea0003800000 */
.L_x_62:
[----:B------:R-:W-:Y:S05]  /*5f40*/  EXIT ;  /* 0x000000000000794d */ /* 0x000fea0003800000 */
.L_x_17:
[----:B-1----:R1:W2:Y:S02]  /*5f50*/  SYNCS.PHASECHK.TRANS64.TRYWAIT P1, [R3+URZ], R0 ;  /* 0x00000000030075a7 */ /* 0x0022a4000802017f */
[----:B--2---:R-:W-:Y:S05]  /*5f60*/  @!P1 NANOSLEEP.SYNCS 0x989680 ;  /* 0x009896800000995d */ /* 0x004fea0003900000 */
[----:B------:R-:W2:Y:S02]  /*5f70*/  @!P1 SYNCS.PHASECHK.TRANS64 P1, [R3+URZ], R0 ;  /* 0x00000000030095a7 */ /* 0x000ea4000802007f */
[----:B--2---:R-:W-:Y:S05]  /*5f80*/  @!P1 BRA `(.L_x_17) ;  /* 0xfffffffc00f09947 */ /* 0x004fea000383ffff */
[----:B------:R-:W-:Y:S05]  /*5f90*/  BRA `(.L_x_16) ;  /* 0xffffffb000e87947 */ /* 0x000fea000383ffff */
.L_x_22:
[----:B-1----:R-:W-:-:S04]  /*5fa0*/  IMAD.U32 R3, RZ, RZ, UR8 ;  /* 0x00000008ff037e24 */ /* 0x002fc8000f8e00ff */
[----:B------:R1:W2:Y:S03]  /*5fb0*/  SYNCS.PHASECHK.TRANS64.TRYWAIT P1, [R3+URZ], R2 ;  /* 0x00000002030075a7 */ /* 0x0002a6000802017f */
[----:B--2---:R-:W-:Y:S05]  /*5fc0*/  @!P1 NANOSLEEP.SYNCS 0x989680 ;  /* 0x009896800000995d */ /* 0x004fea0003900000 */
[----:B------:R-:W2:Y:S02]  /*5fd0*/  @!P1 SYNCS.PHASECHK.TRANS64 P1, [R3+URZ], R2 ;  /* 0x00000002030095a7 */ /* 0x000ea4000802007f */
[----:B--2---:R-:W-:Y:S05]  /*5fe0*/  @!P1 BRA `(.L_x_22) ;  /* 0xfffffffc00ec9947 */ /* 0x004fea000383ffff */
[----:B------:R-:W-:Y:S05]  /*5ff0*/  BRA `(.L_x_21) ;  /* 0xffffffc000987947 */ /* 0x000fea000383ffff */
.L_x_49:
[----:B------:R-:W-:Y:S01]  /*6000*/  BSSY B1, `(.L_x_67) ;  /* 0x0000006000017945 */ /* 0x000fe20003800000 */
[----:B------:R-:W-:-:S07]  /*6010*/  IMAD.MOV.U32 R15, RZ, RZ, -0x1 ;  /* 0xffffffffff0f7424 */ /* 0x000fce00078e00ff */
[----:B------:R-:W-:Y:S05]  /*6020*/  WARPSYNC.COLLECTIVE R15, `(.L_x_68) ;  /* 0x000000000f0c7348 */ /* 0x000fea0003c00000 */
[----:B------:R-:W-:Y:S02]  /*6030*/  ELECT P6, UR62, PT ;  /* 0x00000000003e782f */ /* 0x000fe400038c0000 */
[----:B------:R-:W-:Y:S01]  /*6040*/  MOV R14, UR62 ;  /* 0x0000003e000e7c02 */ /* 0x000fe20008000f00 */
[----:B------:R-:W-:Y:S10]  /*6050*/  ENDCOLLECTIVE ;  /* 0x000000000000791b */ /* 0x000ff40003800000 */
.L_x_68:
[----:B------:R-:W-:Y:S05]  /*6060*/  BSYNC B1 ;  /* 0x0000000000017941 */ /* 0x000fea0003800000 */
.L_x_67:
[----:B------:R-:W-:Y:S05]  /*6070*/  BRA `(.L_x_69) ;  /* 0xffffffec00fc7947 */ /* 0x000fea000383ffff */
.L_x_52:
[----:B0-----:R0:W1:Y:S02]  /*6080*/  SYNCS.PHASECHK.TRANS64.TRYWAIT P1, [R12+URZ+0x10], R5 ;  /* 0x000010050c0075a7 */ /* 0x001064000802017f */
[----:B-1----:R-:W-:Y:S05]  /*6090*/  @!P1 NANOSLEEP.SYNCS 0x989680 ;  /* 0x009896800000995d */ /* 0x002fea0003900000 */
[----:B------:R-:W1:Y:S02]  /*60a0*/  @!P1 SYNCS.PHASECHK.TRANS64 P1, [R12+URZ+0x10], R5 ;  /* 0x000010050c0095a7 */ /* 0x000e64000802007f */
[----:B-1----:R-:W-:Y:S05]  /*60b0*/  @!P1 BRA `(.L_x_52) ;  /* 0xfffffffc00f09947 */ /* 0x002fea000383ffff */
[----:B------:R-:W-:Y:S05]  /*60c0*/  BRA `(.L_x_70) ;  /* 0xfffffff000307947 */ /* 0x000fea000383ffff */
.L_x_61:
[----:B------:R-:W-:Y:S01]  /*60d0*/  BSSY B0, `(.L_x_71) ;  /* 0x0000006000007945 */ /* 0x000fe20003800000 */
[----:B------:R-:W-:-:S07]  /*60e0*/  IMAD.MOV.U32 R15, RZ, RZ, -0x1 ;  /* 0xffffffffff0f7424 */ /* 0x000fce00078e00ff */
[----:B------:R-:W-:Y:S05]  /*60f0*/  WARPSYNC.COLLECTIVE R15, `(.L_x_72) ;  /* 0x000000000f0c7348 */ /* 0x000fea0003c00000 */
[----:B------:R-:W-:Y:S02]  /*6100*/  ELECT P6, UR62, PT ;  /* 0x00000000003e782f */ /* 0x000fe400038c0000 */
[----:B------:R-:W-:Y:S01]  /*6110*/  MOV R14, UR62 ;  /* 0x0000003e000e7c02 */ /* 0x000fe20008000f00 */
[----:B------:R-:W-:Y:S10]  /*6120*/  ENDCOLLECTIVE ;  /* 0x000000000000791b */ /* 0x000ff40003800000 */
.L_x_72:
[----:B------:R-:W-:Y:S05]  /*6130*/  BSYNC B0 ;  /* 0x0000000000007941 */ /* 0x000fea0003800000 */
.L_x_71:
[----:B------:R-:W-:Y:S05]  /*6140*/  BRA `(.L_x_73) ;  /* 0xfffffffc00147947 */ /* 0x000fea000383ffff */
.L_x_65:
[----:B0-----:R0:W1:Y:S02]  /*6150*/  SYNCS.PHASECHK.TRANS64.TRYWAIT P0, [R7+URZ], R2 ;  /* 0x00000002070075a7 */ /* 0x001064000800017f */
[----:B-1----:R-:W-:Y:S05]  /*6160*/  @!P0 NANOSLEEP.SYNCS 0x989680 ;  /* 0x009896800000895d */ /* 0x002fea0003900000 */
[----:B------:R-:W1:Y:S02]  /*6170*/  @!P0 SYNCS.PHASECHK.TRANS64 P0, [R7+URZ], R2 ;  /* 0x00000002070085a7 */ /* 0x000e64000800007f */
[----:B-1----:R-:W-:Y:S05]  /*6180*/  @!P0 BRA `(.L_x_65) ;  /* 0xfffffffc00f08947 */ /* 0x002fea000383ffff */
[----:B------:R-:W-:Y:S05]  /*6190*/  BRA `(.L_x_74) ;  /* 0xfffffffc004c7947 */ /* 0x000fea000383ffff */
.L_x_75:
[----:B------:R-:W-:-:S00]  /*61a0*/  BRA `(.L_x_75) ;  /* 0xfffffffc00fc7947 */ /* 0x000fc0000383ffff */
[----:B------:R-:W-:-:S00]  /*61b0*/  NOP ;  /* 0x0000000000007918 */ /* 0x000fc00000000000 */
        /* <DEDUP_REMOVED lines=12> */
.L_x_76:


//--------------------- .nv.global.init           --------------------------
	.section	.nv.global.init,"aw",@progbits
.nv.global.init:
	.type		$str$22,@object
	.size		$str$22,($str$23 - $str$22)
$str$22:
        /*0000*/ 	.byte	0x6b, 0x5f, 0x74, 0x69, 0x6c, 0x65, 0x5f, 0x63, 0x6f, 0x75, 0x6e, 0x74, 0x20, 0x3e, 0x3d, 0x20
        /*0010*/ 	.byte	0x31, 0x00
	.type		$str$23,@object
	.size		$str$23,(__unnamed_1 - $str$23)
$str$23:
        /*0012*/ 	.byte	0x2f, 0x74, 0x6d, 0x70, 0x2f, 0x63, 0x75, 0x74, 0x6c, 0x61, 0x73, 0x73, 0x5f, 0x73, 0x77, 0x65
        /*0022*/ 	.byte	0x65, 0x70, 0x5f, 0x73, 0x72, 0x63, 0x2f, 0x69, 0x6e, 0x63, 0x6c, 0x75, 0x64, 0x65, 0x2f, 0x63
        /*0032*/ 	.byte	0x75, 0x74, 0x6c, 0x61, 0x73, 0x73, 0x2f, 0x67, 0x65, 0x6d, 0x6d, 0x2f, 0x63, 0x6f, 0x6c, 0x6c
        /*0042*/ 	.byte	0x65, 0x63, 0x74, 0x69, 0x76, 0x65, 0x2f, 0x73, 0x6d, 0x39, 0x30, 0x5f, 0x6d, 0x6d, 0x61, 0x5f
        /*0052*/ 	.byte	0x74, 0x6d, 0x61, 0x5f, 0x67, 0x6d, 0x6d, 0x61, 0x5f, 0x73, 0x73, 0x5f, 0x77, 0x61, 0x72, 0x70
        /*0062*/ 	.byte	0x73, 0x70, 0x65, 0x63, 0x69, 0x61, 0x6c, 0x69, 0x7a, 0x65, 0x64, 0x2e, 0x68, 0x70, 0x70, 0x00
	.type		__unnamed_1,@object
	.size		__unnamed_1,(.L_0 - __unnamed_1)
__unnamed_1:
        /*0072*/ 	.byte	0x76, 0x6f, 0x69, 0x64, 0x20, 0x63, 0x75, 0x74, 0x6c, 0x61, 0x73, 0x73, 0x3a, 0x3a, 0x67, 0x65
        /* <DEDUP_REMOVED lines=179> */
        /*0bb2*/ 	.byte	0x74, 0x69, 0x74, 0x79, 0x5d, 0x00
.L_0:


//--------------------- .nv.shared._ZN7cutlass13device_kernelINS_4gemm6kernel13GemmUniversalIN4cute5tupleIJiiiiEEENS1_10collective13CollectiveMmaINS1_34MainloopSm90TmaGmmaWarpSpecializedILi2ENS5_IJNS4_1CILi1EEESB_SB_EEENS1_35KernelTmaWarpSpecializedCooperativeEEENS5_IJNSA_ILi192EEENSA_ILi8EEENSA_ILi256EEEEEENS_6half_tENS5_IJlSB_lEEESJ_SK_NS4_8TiledMMAINS4_8MMA_AtomIJNS4_4SM904GMMA24MMA_64x8x16_F32F16F16_SSILNSO_5MajorE0ELSQ_0ELNSO_7ScaleInE1ELSR_1EEEEEENS4_6LayoutINS5_IJNSA_ILi2EEESB_SB_EEENS5_IJSB_NSA_ILi0EEESX_EEEEENS5_IJNS4_10UnderscoreES10_S10_EEEEENS4_13SM90_TMA_LOADENS4_14ComposedLayoutINS4_7SwizzleILi3ELi4ELi3EEENS4_18smem_ptr_flag_bitsILi16EEENSU_INS5_IJSG_NSA_ILi64EEEEEENS5_IJS19_SB_EEEEEEEvNS4_8identityES13_S1D_vS1E_EENS_8epilogue10collective6detail29Sm90TmaWarpSpecializedAdapterINS1H_15DefaultEpilogueISJ_SK_SK_NS1G_6thread17LinearCombinationISJ_Li1EffLNS1L_9ScaleType4KindE0ELNS_15FloatRoundStyleE2ESJ_EENS1_15EpilogueDefaultEEEEEvvEEEEvNT_6ParamsE --------------------------
	.section	.nv.shared._ZN7cutlass13device_kernelINS_4gemm6kernel13GemmUniversalIN4cute5tupleIJiiiiEEENS1_10collective13CollectiveMmaINS1_34MainloopSm90TmaGmmaWarpSpecializedILi2ENS5_IJNS4_1CILi1EEESB_SB_EEENS1_35KernelTmaWarpSpecializedCooperativeEEENS5_IJNSA_ILi192EEENSA_ILi8EEENSA_ILi256EEEEEENS_6half_tENS5_IJlSB_lEEESJ_SK_NS4_8TiledMMAINS4_8MMA_AtomIJNS4_4SM904GMMA24MMA_64x8x16_F32F16F16_SSILNSO_5MajorE0ELSQ_0ELNSO_7ScaleInE1ELSR_1EEEEEENS4_6LayoutINS5_IJNSA_ILi2EEESB_SB_EEENS5_IJSB_NSA_ILi0EEESX_EEEEENS5_IJNS4_10UnderscoreES10_S10_EEEEENS4_13SM90_TMA_LOADENS4_14ComposedLayoutINS4_7SwizzleILi3ELi4ELi3EEENS4_18smem_ptr_flag_bitsILi16EEENSU_INS5_IJSG_NSA_ILi64EEEEEENS5_IJS19_SB_EEEEEEEvNS4_8identityES13_S1D_vS1E_EENS_8epilogue10collective6detail29Sm90TmaWarpSpecializedAdapterINS1H_15DefaultEpilogueISJ_SK_SK_NS1G_6thread17LinearCombinationISJ_Li1EffLNS1L_9ScaleType4KindE0ELNS_15FloatRoundStyleE2ESJ_EENS1_15EpilogueDefaultEEEEEvvEEEEvNT_6ParamsE,"aw",@nobits
	.sectionflags	@""
	.align	16
	.zero		1024


//--------------------- .nv.shared.reserved.0     --------------------------
	.section	.nv.shared.reserved.0,"aw",@nobits
	.weak		__nv_reservedSMEM_offset_0_alias
	.size		__nv_reservedSMEM_offset_0_alias, 0, 0
	.other		__nv_reservedSMEM_offset_0_alias,@"STO_CUDA_RESERVED_SHARED STV_DEFAULT"
__nv_reservedSMEM_offset_0_alias:
	.zero		0


//--------------------- .nv.global                --------------------------
	.section	.nv.global,"aw",@nobits
.nv.global:
	.type		_ZN39_INTERNAL_03e2d6ab_4_k_cu_35bf0e5c_44234cute1_E,@object
	.size		_ZN39_INTERNAL_03e2d6ab_4_k_cu_35bf0e5c_44234cute1_E,(_ZN39_INTERNAL_03e2d6ab_4_k_cu_35bf0e5c_44234cuda3std3__45__cpo6cbeginE - _ZN39_INTERNAL_03e2d6ab_4_k_cu_35bf0e5c_44234cute1_E)
_ZN39_INTERNAL_03e2d6ab_4_k_cu_35bf0e5c_44234cute1_E:
	.zero		1
	.type		_ZN39_INTERNAL_03e2d6ab_4_k_cu_35bf0e5c_44234cuda3std3__45__cpo6cbeginE,@object
	.size		_ZN39_INTERNAL_03e2d6ab_4_k_cu_35bf0e5c_44234cuda3std3__45__cpo6cbeginE,(_ZN39_INTERNAL_03e2d6ab_4_k_cu_35bf0e5c_44234cuda3std3__48in_placeE - _ZN39_INTERNAL_03e2d6ab_4_k_cu_35bf0e5c_44234cuda3std3__45__cpo6cbeginE)
_ZN39_INTERNAL_03e2d6ab_4_k_cu_35bf0e5c_44234cuda3std3__45__cpo6cbeginE:
	.zero		1
	.type		_ZN39_INTERNAL_03e2d6ab_4_k_cu_35bf0e5c_44234cuda3std3__48in_placeE,@object
	.size		_ZN39_INTERNAL_03e2d6ab_4_k_cu_35bf0e5c_44234cuda3std3__48in_placeE,(_ZN39_INTERNAL_03e2d6ab_4_k_cu_35bf0e5c_44234cuda3std6ranges3__45__cpo9iter_moveE - _ZN39_INTERNAL_03e2d6ab_4_k_cu_35bf0e5c_44234cuda3std3__48in_placeE)
_ZN39_INTERNAL_03e2d6ab_4_k_cu_35bf0e5c_44234cuda3std3__48in_placeE:
	.zero		1
	.type		_ZN39_INTERNAL_03e2d6ab_4_k_cu_35bf0e5c_44234cuda3std6ranges3__45__cpo9iter_moveE,@object
	.size		_ZN39_INTERNAL_03e2d6ab_4_k_cu_35bf0e5c_44234cuda3std6ranges3__45__cpo9iter_moveE,(_ZN39_INTERNAL_03e2d6ab_4_k_cu_35bf0e5c_44234cuda3std3__45__cpo5beginE - _ZN39_INTERNAL_03e2d6ab_4_k_cu_35bf0e5c_44234cuda3std6ranges3__45__cpo9iter_moveE)
_ZN39_INTERNAL_03e2d6ab_4_k_cu_35bf0e5c_44234cuda3std6ranges3__45__cpo9iter_moveE:
	.zero		1
	.type		_ZN39_INTERNAL_03e2d6ab_4_k_cu_35bf0e5c_44234cuda3std3__45__cpo5beginE,@object
	.size		_ZN39_INTERNAL_03e2d6ab_4_k_cu_35bf0e5c_44234cuda3std3__45__cpo5beginE,(_ZN39_INTERNAL_03e2d6ab_4_k_cu_35bf0e5c_44234cuda3std3__441_GLOBAL__N__03e2d6ab_4_k_cu_35bf0e5c_44236ignoreE - _ZN39_INTERNAL_03e2d6ab_4_k_cu_35bf0e5c_44234cuda3std3__45__cpo5beginE)
_ZN39_INTERNAL_03e2d6ab_4_k_cu_35bf0e5c_44234cuda3std3__45__cpo5beginE:
	.zero		1
	.type		_ZN39_INTERNAL_03e2d6ab_4_k_cu_35bf0e5c_44234cuda3std3__441_GLOBAL__N__03e2d6ab_4_k_cu_35bf0e5c_44236ignoreE,@object
	.size		_ZN39_INTERNAL_03e2d6ab_4_k_cu_35bf0e5c_44234cuda3std3__441_GLOBAL__N__03e2d6ab_4_k_cu_35bf0e5c_44236ignoreE,(_ZN39_INTERNAL_03e2d6ab_4_k_cu_35bf0e5c_44234cute7productE - _ZN39_INTERNAL_03e2d6ab_4_k_cu_35bf0e5c_44234cuda3std3__441_GLOBAL__N__03e2d6ab_4_k_cu_35bf0e5c_44236ignoreE)
_ZN39_INTERNAL_03e2d6ab_4_k_cu_35bf0e5c_44234cuda3std3__441_GLOBAL__N__03e2d6ab_4_k_cu_35bf0e5c_44236ignoreE:
	.zero		1
	.type		_ZN39_INTERNAL_03e2d6ab_4_k_cu_35bf0e5c_44234cute7productE,@object
	.size		_ZN39_INTERNAL_03e2d6ab_4_k_cu_35bf0e5c_44234cute7productE,(_ZN39_INTERNAL_03e2d6ab_4_k_cu_35bf0e5c_44234cuda3std3__45__cpo3endE - _ZN39_INTERNAL_03e2d6ab_4_k_cu_35bf0e5c_44234cute7productE)
_ZN39_INTERNAL_03e2d6ab_4_k_cu_35bf0e5c_44234cute7productE:
	.zero		1
	.type		_ZN39_INTERNAL_03e2d6ab_4_k_cu_35bf0e5c_44234cuda3std3__45__cpo3endE,@object
	.size		_ZN39_INTERNAL_03e2d6ab_4_k_cu_35bf0e5c_44234cuda3std3__45__cpo3endE,(_ZN39_INTERNAL_03e2d6ab_4_k_cu_35bf0e5c_44234cuda3std3__419piecewise_constructE - _ZN39_INTERNAL_03e2d6ab_4_k_cu_35bf0e5c_44234cuda3std3__45__cpo3endE)
_ZN39_INTERNAL_03e2d6ab_4_k_cu_35bf0e5c_44234cuda3std3__45__cpo3endE:
	.zero		1
	.type		_ZN39_INTERNAL_03e2d6ab_4_k_cu_35bf0e5c_44234cuda3std3__419piecewise_constructE,@object
	.size		_ZN39_INTERNAL_03e2d6ab_4_k_cu_35bf0e5c_44234cuda3std3__419piecewise_constructE,(_ZN39_INTERNAL_03e2d6ab_4_k_cu_35bf0e5c_44234cuda3std3__45__cpo4cendE - _ZN39_INTERNAL_03e2d6ab_4_k_cu_35bf0e5c_44234cuda3std3__419piecewise_constructE)
_ZN39_INTERNAL_03e2d6ab_4_k_cu_35bf0e5c_44234cuda3std3__419piecewise_constructE:
	.zero		1
	.type		_ZN39_INTERNAL_03e2d6ab_4_k_cu_35bf0e5c_44234cuda3std3__45__cpo4cendE,@object
	.size		_ZN39_INTERNAL_03e2d6ab_4_k_cu_35bf0e5c_44234cuda3std3__45__cpo4cendE,(_ZN39_INTERNAL_03e2d6ab_4_k_cu_35bf0e5c_44234cuda3std6ranges3__45__cpo4swapE - _ZN39_INTERNAL_03e2d6ab_4_k_cu_35bf0e5c_44234cuda3std3__45__cpo4cendE)
_ZN39_INTERNAL_03e2d6ab_4_k_cu_35bf0e5c_44234cuda3std3__45__cpo4cendE:
	.zero		1
	.type		_ZN39_INTERNAL_03e2d6ab_4_k_cu_35bf0e5c_44234cuda3std6ranges3__45__cpo4swapE,@object
	.size		_ZN39_INTERNAL_03e2d6ab_4_k_cu_35bf0e5c_44234cuda3std6ranges3__45__cpo4swapE,(.L_8 - _ZN39_INTERNAL_03e2d6ab_4_k_cu_35bf0e5c_44234cuda3std6ranges3__45__cpo4swapE)
_ZN39_INTERNAL_03e2d6ab_4_k_cu_35bf0e5c_44234cuda3std6ranges3__45__cpo4swapE:
	.zero		1
.L_8:


//--------------------- .nv.constant0._ZN7cutlass13device_kernelINS_4gemm6kernel13GemmUniversalIN4cute5tupleIJiiiiEEENS1_10collective13CollectiveMmaINS1_34MainloopSm90TmaGmmaWarpSpecializedILi2ENS5_IJNS4_1CILi1EEESB_SB_EEENS1_35KernelTmaWarpSpecializedCooperativeEEENS5_IJNSA_ILi192EEENSA_ILi8EEENSA_ILi256EEEEEENS_6half_tENS5_IJlSB_lEEESJ_SK_NS4_8TiledMMAINS4_8MMA_AtomIJNS4_4SM904GMMA24MMA_64x8x16_F32F16F16_SSILNSO_5MajorE0ELSQ_0ELNSO_7ScaleInE1ELSR_1EEEEEENS4_6LayoutINS5_IJNSA_ILi2EEESB_SB_EEENS5_IJSB_NSA_ILi0EEESX_EEEEENS5_IJNS4_10UnderscoreES10_S10_EEEEENS4_13SM90_TMA_LOADENS4_14ComposedLayoutINS4_7SwizzleILi3ELi4ELi3EEENS4_18smem_ptr_flag_bitsILi16EEENSU_INS5_IJSG_NSA_ILi64EEEEEENS5_IJS19_SB_EEEEEEEvNS4_8identityES13_S1D_vS1E_EENS_8epilogue10collective6detail29Sm90TmaWarpSpecializedAdapterINS1H_15DefaultEpilogueISJ_SK_SK_NS1G_6thread17LinearCombinationISJ_Li1EffLNS1L_9ScaleType4KindE0ELNS_15FloatRoundStyleE2ESJ_EENS1_15EpilogueDefaultEEEEEvvEEEEvNT_6ParamsE --------------------------
	.section	.nv.constant0._ZN7cutlass13device_kernelINS_4gemm6kernel13GemmUniversalIN4cute5tupleIJiiiiEEENS1_10collective13CollectiveMmaINS1_34MainloopSm90TmaGmmaWarpSpecializedILi2ENS5_IJNS4_1CILi1EEESB_SB_EEENS1_35KernelTmaWarpSpecializedCooperativeEEENS5_IJNSA_ILi192EEENSA_ILi8EEENSA_ILi256EEEEEENS_6half_tENS5_IJlSB_lEEESJ_SK_NS4_8TiledMMAINS4_8MMA_AtomIJNS4_4SM904GMMA24MMA_64x8x16_F32F16F16_SSILNSO_5MajorE0ELSQ_0ELNSO_7ScaleInE1ELSR_1EEEEEENS4_6LayoutINS5_IJNSA_ILi2EEESB_SB_EEENS5_IJSB_NSA_ILi0EEESX_EEEEENS5_IJNS4_10UnderscoreES10_S10_EEEEENS4_13SM90_TMA_LOADENS4_14ComposedLayoutINS4_7SwizzleILi3ELi4ELi3EEENS4_18smem_ptr_flag_bitsILi16EEENSU_INS5_IJSG_NSA_ILi64EEEEEENS5_IJS19_SB_EEEEEEEvNS4_8identityES13_S1D_vS1E_EENS_8epilogue10collective6detail29Sm90TmaWarpSpecializedAdapterINS1H_15DefaultEpilogueISJ_SK_SK_NS1G_6thread17LinearCombinationISJ_Li1EffLNS1L_9ScaleType4KindE0ELNS_15FloatRoundStyleE2ESJ_EENS1_15EpilogueDefaultEEEEEvvEEEEvNT_6ParamsE,"a",@progbits
	.sectionflags	@""
	.align	4
.nv.constant0._ZN7cutlass13device_kernelINS_4gemm6kernel13GemmUniversalIN4cute5tupleIJiiiiEEENS1_10collective13CollectiveMmaINS1_34MainloopSm90TmaGmmaWarpSpecializedILi2ENS5_IJNS4_1CILi1EEESB_SB_EEENS1_35KernelTmaWarpSpecializedCooperativeEEENS5_IJNSA_ILi192EEENSA_ILi8EEENSA_ILi256EEEEEENS_6half_tENS5_IJlSB_lEEESJ_SK_NS4_8TiledMMAINS4_8MMA_AtomIJNS4_4SM904GMMA24MMA_64x8x16_F32F16F16_SSILNSO_5MajorE0ELSQ_0ELNSO_7ScaleInE1ELSR_1EEEEEENS4_6LayoutINS5_IJNSA_ILi2EEESB_SB_EEENS5_IJSB_NSA_ILi0EEESX_EEEEENS5_IJNS4_10UnderscoreES10_S10_EEEEENS4_13SM90_TMA_LOADENS4_14ComposedLayoutINS4_7SwizzleILi3ELi4ELi3EEENS4_18smem_ptr_flag_bitsILi16EEENSU_INS5_IJSG_NSA_ILi64EEEEEENS5_IJS19_SB_EEEEEEEvNS4_8identityES13_S1D_vS1E_EENS_8epilogue10collective6detail29Sm90TmaWarpSpecializedAdapterINS1H_15DefaultEpilogueISJ_SK_SK_NS1G_6thread17LinearCombinationISJ_Li1EffLNS1L_9ScaleType4KindE0ELNS_15FloatRoundStyleE2ESJ_EENS1_15EpilogueDefaultEEEEEvvEEEEvNT_6ParamsE:
	.zero		1664


//--------------------- SYMBOLS --------------------------

	.type		.nv.reservedSmem.offset0,@object
	.size		.nv.reservedSmem.offset0,0x4
	.type		__assertfail,@function
